//
// Generated by NVIDIA NVVM Compiler
//
// Compiler Build ID: CL-36424714
// Cuda compilation tools, release 13.0, V13.0.88
// Based on NVVM 20.0.0
//

.version 9.0
.target sm_100
.address_size 64

	// .globl	_Z10ELL_kernelPKfS0_PfPiS1_S2_S2_S1_iiiS2_

.visible .entry _Z10ELL_kernelPKfS0_PfPiS1_S2_S2_S1_iiiS2_(
	.param .u64 .ptr .align 1 _Z10ELL_kernelPKfS0_PfPiS1_S2_S2_S1_iiiS2__param_0,
	.param .u64 .ptr .align 1 _Z10ELL_kernelPKfS0_PfPiS1_S2_S2_S1_iiiS2__param_1,
	.param .u64 .ptr .align 1 _Z10ELL_kernelPKfS0_PfPiS1_S2_S2_S1_iiiS2__param_2,
	.param .u64 .ptr .align 1 _Z10ELL_kernelPKfS0_PfPiS1_S2_S2_S1_iiiS2__param_3,
	.param .u64 .ptr .align 1 _Z10ELL_kernelPKfS0_PfPiS1_S2_S2_S1_iiiS2__param_4,
	.param .u64 .ptr .align 1 _Z10ELL_kernelPKfS0_PfPiS1_S2_S2_S1_iiiS2__param_5,
	.param .u64 .ptr .align 1 _Z10ELL_kernelPKfS0_PfPiS1_S2_S2_S1_iiiS2__param_6,
	.param .u64 .ptr .align 1 _Z10ELL_kernelPKfS0_PfPiS1_S2_S2_S1_iiiS2__param_7,
	.param .u32 _Z10ELL_kernelPKfS0_PfPiS1_S2_S2_S1_iiiS2__param_8,
	.param .u32 _Z10ELL_kernelPKfS0_PfPiS1_S2_S2_S1_iiiS2__param_9,
	.param .u32 _Z10ELL_kernelPKfS0_PfPiS1_S2_S2_S1_iiiS2__param_10,
	.param .u64 .ptr .align 1 _Z10ELL_kernelPKfS0_PfPiS1_S2_S2_S1_iiiS2__param_11
)
{
	.reg .pred 	%p<74>;
	.reg .b32 	%r<249>;
	.reg .b32 	%f<193>;
	.reg .b64 	%rd<261>;

	ld.param.u64 	%rd38, [_Z10ELL_kernelPKfS0_PfPiS1_S2_S2_S1_iiiS2__param_1];
	ld.param.u64 	%rd39, [_Z10ELL_kernelPKfS0_PfPiS1_S2_S2_S1_iiiS2__param_2];
	ld.param.u64 	%rd40, [_Z10ELL_kernelPKfS0_PfPiS1_S2_S2_S1_iiiS2__param_3];
	ld.param.u64 	%rd41, [_Z10ELL_kernelPKfS0_PfPiS1_S2_S2_S1_iiiS2__param_4];
	ld.param.u64 	%rd35, [_Z10ELL_kernelPKfS0_PfPiS1_S2_S2_S1_iiiS2__param_5];
	ld.param.u64 	%rd42, [_Z10ELL_kernelPKfS0_PfPiS1_S2_S2_S1_iiiS2__param_6];
	ld.param.u32 	%r119, [_Z10ELL_kernelPKfS0_PfPiS1_S2_S2_S1_iiiS2__param_8];
	ld.param.u32 	%r120, [_Z10ELL_kernelPKfS0_PfPiS1_S2_S2_S1_iiiS2__param_9];
	cvta.to.global.u64 	%rd1, %rd39;
	cvta.to.global.u64 	%rd2, %rd40;
	cvta.to.global.u64 	%rd3, %rd38;
	cvta.to.global.u64 	%rd4, %rd42;
	cvta.to.global.u64 	%rd5, %rd41;
	cvta.to.global.u64 	%rd6, %rd35;
	mov.u32 	%r122, %ctaid.x;
	mov.u32 	%r123, %ntid.x;
	mul.lo.s32 	%r1, %r122, %r123;
	mov.u32 	%r124, %tid.x;
	add.s32 	%r2, %r1, %r124;
	setp.ge.s32 	%p1, %r2, %r120;
	@%p1 bra 	$L__BB0_109;
	ld.param.u32 	%r204, [_Z10ELL_kernelPKfS0_PfPiS1_S2_S2_S1_iiiS2__param_10];
	setp.lt.s32 	%p2, %r204, 1;
	mov.b32 	%r223, 0;
	@%p2 bra 	$L__BB0_14;
	ld.param.u32 	%r205, [_Z10ELL_kernelPKfS0_PfPiS1_S2_S2_S1_iiiS2__param_10];
	mul.lo.s32 	%r219, %r205, %r2;
	setp.lt.u32 	%p3, %r205, 4;
	mov.b32 	%r215, 0;
	mov.u32 	%r223, %r215;
	@%p3 bra 	$L__BB0_7;
	ld.param.u32 	%r206, [_Z10ELL_kernelPKfS0_PfPiS1_S2_S2_S1_iiiS2__param_10];
	and.b32  	%r130, %r206, 2147483644;
	neg.s32 	%r221, %r130;
	mov.b32 	%r223, 0;
	mov.b32 	%r220, 1;
$L__BB0_4:
	ld.param.u64 	%rd248, [_Z10ELL_kernelPKfS0_PfPiS1_S2_S2_S1_iiiS2__param_0];
	mul.wide.s32 	%rd43, %r219, 4;
	cvta.to.global.u64 	%rd44, %rd248;
	add.s64 	%rd45, %rd44, %rd43;
	add.s64 	%rd7, %rd45, 8;
	ld.global.f32 	%f2, [%rd45];
	setp.eq.f32 	%p4, %f2, 0f00000000;
	@%p4 bra 	$L__BB0_111;
	setp.ge.s32 	%p5, %r223, %r119;
	@%p5 bra 	$L__BB0_110;
	mad.lo.s32 	%r133, %r223, %r120, %r2;
	mul.wide.s32 	%rd51, %r133, 4;
	add.s64 	%rd52, %rd1, %rd51;
	st.global.f32 	[%rd52], %f2;
	add.s64 	%rd53, %rd2, %rd51;
	add.s32 	%r134, %r220, -1;
	st.global.u32 	[%rd53], %r134;
	add.s32 	%r223, %r223, 1;
	bra.uni 	$L__BB0_111;
$L__BB0_7:
	ld.param.u32 	%r208, [_Z10ELL_kernelPKfS0_PfPiS1_S2_S2_S1_iiiS2__param_10];
	and.b32  	%r8, %r208, 3;
	setp.eq.s32 	%p13, %r8, 0;
	@%p13 bra 	$L__BB0_14;
	ld.param.u32 	%r209, [_Z10ELL_kernelPKfS0_PfPiS1_S2_S2_S1_iiiS2__param_10];
	mad.lo.s32 	%r214, %r209, %r2, %r215;
	neg.s32 	%r213, %r8;
$L__BB0_9:
	.pragma "nounroll";
	ld.param.u64 	%rd249, [_Z10ELL_kernelPKfS0_PfPiS1_S2_S2_S1_iiiS2__param_0];
	mul.wide.s32 	%rd78, %r214, 4;
	cvta.to.global.u64 	%rd79, %rd249;
	add.s64 	%rd80, %rd79, %rd78;
	ld.global.f32 	%f1, [%rd80];
	setp.eq.f32 	%p14, %f1, 0f00000000;
	@%p14 bra 	$L__BB0_13;
	setp.lt.s32 	%p15, %r223, %r119;
	@%p15 bra 	$L__BB0_12;
	ld.param.u64 	%rd256, [_Z10ELL_kernelPKfS0_PfPiS1_S2_S2_S1_iiiS2__param_11];
	cvta.to.global.u64 	%rd81, %rd256;
	atom.global.add.u32 	%r145, [%rd81], 1;
	mul.wide.s32 	%rd82, %r145, 4;
	add.s64 	%rd83, %rd5, %rd82;
	st.global.f32 	[%rd83], %f1;
	add.s64 	%rd84, %rd6, %rd82;
	st.global.u32 	[%rd84], %r2;
	add.s64 	%rd85, %rd4, %rd82;
	st.global.u32 	[%rd85], %r215;
	bra.uni 	$L__BB0_13;
$L__BB0_12:
	mad.lo.s32 	%r146, %r223, %r120, %r2;
	mul.wide.s32 	%rd86, %r146, 4;
	add.s64 	%rd87, %rd1, %rd86;
	st.global.f32 	[%rd87], %f1;
	add.s64 	%rd88, %rd2, %rd86;
	st.global.u32 	[%rd88], %r215;
	add.s32 	%r223, %r223, 1;
$L__BB0_13:
	add.s32 	%r215, %r215, 1;
	add.s32 	%r214, %r214, 1;
	add.s32 	%r213, %r213, 1;
	setp.ne.s32 	%p16, %r213, 0;
	@%p16 bra 	$L__BB0_9;
$L__BB0_14:
	setp.ge.s32 	%p17, %r223, %r119;
	@%p17 bra 	$L__BB0_26;
	sub.s32 	%r21, %r119, %r223;
	sub.s32 	%r147, %r223, %r119;
	setp.gt.u32 	%p18, %r147, -8;
	@%p18 bra 	$L__BB0_18;
	mad.lo.s32 	%r231, %r223, %r120, %r2;
	and.b32  	%r148, %r21, -8;
	neg.s32 	%r230, %r148;
	mul.wide.s32 	%rd92, %r120, 4;
$L__BB0_17:
	.pragma "nounroll";
	mul.wide.s32 	%rd89, %r231, 4;
	add.s64 	%rd90, %rd1, %rd89;
	mov.b32 	%r149, 0;
	st.global.u32 	[%rd90], %r149;
	add.s64 	%rd91, %rd2, %rd89;
	mov.b32 	%r150, -1;
	st.global.u32 	[%rd91], %r150;
	add.s64 	%rd93, %rd90, %rd92;
	st.global.u32 	[%rd93], %r149;
	add.s64 	%rd94, %rd91, %rd92;
	st.global.u32 	[%rd94], %r150;
	add.s64 	%rd95, %rd93, %rd92;
	st.global.u32 	[%rd95], %r149;
	add.s64 	%rd96, %rd94, %rd92;
	st.global.u32 	[%rd96], %r150;
	add.s64 	%rd97, %rd95, %rd92;
	st.global.u32 	[%rd97], %r149;
	add.s64 	%rd98, %rd96, %rd92;
	st.global.u32 	[%rd98], %r150;
	add.s64 	%rd99, %rd97, %rd92;
	st.global.u32 	[%rd99], %r149;
	add.s64 	%rd100, %rd98, %rd92;
	st.global.u32 	[%rd100], %r150;
	add.s64 	%rd101, %rd99, %rd92;
	st.global.u32 	[%rd101], %r149;
	add.s64 	%rd102, %rd100, %rd92;
	st.global.u32 	[%rd102], %r150;
	add.s64 	%rd103, %rd101, %rd92;
	st.global.u32 	[%rd103], %r149;
	add.s64 	%rd104, %rd102, %rd92;
	st.global.u32 	[%rd104], %r150;
	add.s64 	%rd105, %rd103, %rd92;
	st.global.u32 	[%rd105], %r149;
	add.s64 	%rd106, %rd104, %rd92;
	st.global.u32 	[%rd106], %r150;
	add.s32 	%r223, %r223, 8;
	shl.b32 	%r151, %r120, 3;
	add.s32 	%r231, %r231, %r151;
	add.s32 	%r230, %r230, 8;
	setp.eq.s32 	%p19, %r230, 0;
	@%p19 bra 	$L__BB0_18;
	bra.uni 	$L__BB0_17;
$L__BB0_18:
	and.b32  	%r41, %r21, 7;
	setp.eq.s32 	%p20, %r41, 0;
	@%p20 bra 	$L__BB0_26;
	and.b32  	%r42, %r21, 3;
	setp.lt.u32 	%p21, %r41, 4;
	@%p21 bra 	$L__BB0_21;
	mad.lo.s32 	%r152, %r223, %r120, %r2;
	mul.wide.s32 	%rd107, %r152, 4;
	add.s64 	%rd108, %rd1, %rd107;
	mov.b32 	%r153, 0;
	st.global.u32 	[%rd108], %r153;
	add.s64 	%rd109, %rd2, %rd107;
	mov.b32 	%r154, -1;
	st.global.u32 	[%rd109], %r154;
	mul.wide.s32 	%rd110, %r120, 4;
	add.s64 	%rd111, %rd108, %rd110;
	st.global.u32 	[%rd111], %r153;
	add.s64 	%rd112, %rd109, %rd110;
	st.global.u32 	[%rd112], %r154;
	add.s64 	%rd113, %rd111, %rd110;
	st.global.u32 	[%rd113], %r153;
	add.s64 	%rd114, %rd112, %rd110;
	st.global.u32 	[%rd114], %r154;
	add.s64 	%rd115, %rd113, %rd110;
	st.global.u32 	[%rd115], %r153;
	add.s64 	%rd116, %rd114, %rd110;
	st.global.u32 	[%rd116], %r154;
	add.s32 	%r223, %r223, 4;
$L__BB0_21:
	setp.eq.s32 	%p22, %r42, 0;
	@%p22 bra 	$L__BB0_26;
	setp.eq.s32 	%p23, %r42, 1;
	@%p23 bra 	$L__BB0_24;
	mad.lo.s32 	%r155, %r223, %r120, %r2;
	mul.wide.s32 	%rd117, %r155, 4;
	add.s64 	%rd118, %rd1, %rd117;
	mov.b32 	%r156, 0;
	st.global.u32 	[%rd118], %r156;
	add.s64 	%rd119, %rd2, %rd117;
	mov.b32 	%r157, -1;
	st.global.u32 	[%rd119], %r157;
	mul.wide.s32 	%rd120, %r120, 4;
	add.s64 	%rd121, %rd118, %rd120;
	st.global.u32 	[%rd121], %r156;
	add.s64 	%rd122, %rd119, %rd120;
	st.global.u32 	[%rd122], %r157;
	add.s32 	%r223, %r223, 2;
$L__BB0_24:
	and.b32  	%r158, %r21, 1;
	setp.eq.b32 	%p24, %r158, 1;
	not.pred 	%p25, %p24;
	@%p25 bra 	$L__BB0_26;
	mad.lo.s32 	%r159, %r223, %r120, %r2;
	mul.wide.s32 	%rd123, %r159, 4;
	add.s64 	%rd124, %rd1, %rd123;
	mov.b32 	%r160, 0;
	st.global.u32 	[%rd124], %r160;
	add.s64 	%rd125, %rd2, %rd123;
	mov.b32 	%r161, -1;
	st.global.u32 	[%rd125], %r161;
$L__BB0_26:
	setp.lt.s32 	%p26, %r119, 1;
	mov.f32 	%f163, 0f00000000;
	@%p26 bra 	$L__BB0_67;
	setp.lt.u32 	%p27, %r119, 8;
	mov.f32 	%f163, 0f00000000;
	mov.b32 	%r234, 0;
	@%p27 bra 	$L__BB0_46;
	and.b32  	%r163, %r119, 2147483640;
	neg.s32 	%r244, %r163;
	add.s32 	%r165, %r124, %r120;
	add.s32 	%r243, %r165, %r1;
	shl.b32 	%r166, %r120, 1;
	add.s32 	%r242, %r2, %r166;
	mad.lo.s32 	%r241, %r120, 3, %r2;
	shl.b32 	%r167, %r120, 2;
	add.s32 	%r240, %r2, %r167;
	mad.lo.s32 	%r239, %r120, 5, %r2;
	mad.lo.s32 	%r238, %r120, 6, %r2;
	mad.lo.s32 	%r237, %r120, 7, %r2;
	mov.f32 	%f163, 0f00000000;
	mul.wide.s32 	%rd17, %r120, 4;
	mov.u32 	%r236, %r2;
$L__BB0_29:
	.pragma "nounroll";
	mul.wide.s32 	%rd126, %r236, 4;
	add.s64 	%rd127, %rd2, %rd126;
	ld.global.u32 	%r93, [%rd127];
	setp.eq.s32 	%p28, %r93, -1;
	@%p28 bra 	$L__BB0_31;
	add.s64 	%rd129, %rd1, %rd126;
	ld.global.f32 	%f84, [%rd129];
	mul.wide.s32 	%rd130, %r93, 4;
	add.s64 	%rd131, %rd3, %rd130;
	ld.global.f32 	%f85, [%rd131];
	fma.rn.f32 	%f163, %f84, %f85, %f163;
$L__BB0_31:
	add.s64 	%rd133, %rd2, %rd126;
	add.s64 	%rd134, %rd133, %rd17;
	ld.global.u32 	%r94, [%rd134];
	setp.eq.s32 	%p29, %r94, -1;
	@%p29 bra 	$L__BB0_33;
	mul.wide.s32 	%rd135, %r243, 4;
	add.s64 	%rd136, %rd1, %rd135;
	ld.global.f32 	%f86, [%rd136];
	mul.wide.s32 	%rd137, %r94, 4;
	add.s64 	%rd138, %rd3, %rd137;
	ld.global.f32 	%f87, [%rd138];
	fma.rn.f32 	%f163, %f86, %f87, %f163;
$L__BB0_33:
	add.s64 	%rd140, %rd2, %rd126;
	add.s64 	%rd141, %rd140, %rd17;
	add.s64 	%rd142, %rd141, %rd17;
	ld.global.u32 	%r95, [%rd142];
	setp.eq.s32 	%p30, %r95, -1;
	@%p30 bra 	$L__BB0_35;
	mul.wide.s32 	%rd143, %r242, 4;
	add.s64 	%rd144, %rd1, %rd143;
	ld.global.f32 	%f88, [%rd144];
	mul.wide.s32 	%rd145, %r95, 4;
	add.s64 	%rd146, %rd3, %rd145;
	ld.global.f32 	%f89, [%rd146];
	fma.rn.f32 	%f163, %f88, %f89, %f163;
$L__BB0_35:
	add.s64 	%rd148, %rd2, %rd126;
	add.s64 	%rd149, %rd148, %rd17;
	add.s64 	%rd150, %rd149, %rd17;
	add.s64 	%rd18, %rd150, %rd17;
	ld.global.u32 	%r96, [%rd18];
	setp.eq.s32 	%p31, %r96, -1;
	@%p31 bra 	$L__BB0_37;
	mul.wide.s32 	%rd151, %r241, 4;
	add.s64 	%rd152, %rd1, %rd151;
	ld.global.f32 	%f90, [%rd152];
	mul.wide.s32 	%rd153, %r96, 4;
	add.s64 	%rd154, %rd3, %rd153;
	ld.global.f32 	%f91, [%rd154];
	fma.rn.f32 	%f163, %f90, %f91, %f163;
$L__BB0_37:
	add.s64 	%rd19, %rd18, %rd17;
	ld.global.u32 	%r97, [%rd19];
	setp.eq.s32 	%p32, %r97, -1;
	@%p32 bra 	$L__BB0_39;
	mul.wide.s32 	%rd155, %r240, 4;
	add.s64 	%rd156, %rd1, %rd155;
	ld.global.f32 	%f92, [%rd156];
	mul.wide.s32 	%rd157, %r97, 4;
	add.s64 	%rd158, %rd3, %rd157;
	ld.global.f32 	%f93, [%rd158];
	fma.rn.f32 	%f163, %f92, %f93, %f163;
$L__BB0_39:
	add.s64 	%rd20, %rd19, %rd17;
	ld.global.u32 	%r98, [%rd20];
	setp.eq.s32 	%p33, %r98, -1;
	@%p33 bra 	$L__BB0_41;
	mul.wide.s32 	%rd159, %r239, 4;
	add.s64 	%rd160, %rd1, %rd159;
	ld.global.f32 	%f94, [%rd160];
	mul.wide.s32 	%rd161, %r98, 4;
	add.s64 	%rd162, %rd3, %rd161;
	ld.global.f32 	%f95, [%rd162];
	fma.rn.f32 	%f163, %f94, %f95, %f163;
$L__BB0_41:
	add.s64 	%rd21, %rd20, %rd17;
	ld.global.u32 	%r99, [%rd21];
	setp.eq.s32 	%p34, %r99, -1;
	@%p34 bra 	$L__BB0_43;
	mul.wide.s32 	%rd163, %r238, 4;
	add.s64 	%rd164, %rd1, %rd163;
	ld.global.f32 	%f96, [%rd164];
	mul.wide.s32 	%rd165, %r99, 4;
	add.s64 	%rd166, %rd3, %rd165;
	ld.global.f32 	%f97, [%rd166];
	fma.rn.f32 	%f163, %f96, %f97, %f163;
$L__BB0_43:
	add.s64 	%rd167, %rd21, %rd17;
	ld.global.u32 	%r100, [%rd167];
	setp.eq.s32 	%p35, %r100, -1;
	@%p35 bra 	$L__BB0_45;
	mul.wide.s32 	%rd168, %r237, 4;
	add.s64 	%rd169, %rd1, %rd168;
	ld.global.f32 	%f98, [%rd169];
	mul.wide.s32 	%rd170, %r100, 4;
	add.s64 	%rd171, %rd3, %rd170;
	ld.global.f32 	%f99, [%rd171];
	fma.rn.f32 	%f163, %f98, %f99, %f163;
$L__BB0_45:
	and.b32  	%r234, %r119, 2147483640;
	add.s32 	%r244, %r244, 8;
	shl.b32 	%r168, %r120, 3;
	add.s32 	%r243, %r243, %r168;
	add.s32 	%r242, %r242, %r168;
	add.s32 	%r241, %r241, %r168;
	add.s32 	%r240, %r240, %r168;
	add.s32 	%r239, %r239, %r168;
	add.s32 	%r238, %r238, %r168;
	add.s32 	%r237, %r237, %r168;
	add.s32 	%r236, %r236, %r168;
	setp.eq.s32 	%p36, %r244, 0;
	@%p36 bra 	$L__BB0_46;
	bra.uni 	$L__BB0_29;
$L__BB0_46:
	and.b32  	%r62, %r119, 7;
	setp.eq.s32 	%p37, %r62, 0;
	@%p37 bra 	$L__BB0_67;
	and.b32  	%r63, %r119, 3;
	setp.lt.u32 	%p38, %r62, 4;
	@%p38 bra 	$L__BB0_57;
	mad.lo.s32 	%r64, %r234, %r120, %r2;
	mul.wide.s32 	%rd172, %r64, 4;
	add.s64 	%rd8, %rd2, %rd172;
	ld.global.u32 	%r65, [%rd8];
	setp.eq.s32 	%p39, %r65, -1;
	@%p39 bra 	$L__BB0_50;
	add.s64 	%rd174, %rd1, %rd172;
	ld.global.f32 	%f101, [%rd174];
	mul.wide.s32 	%rd175, %r65, 4;
	add.s64 	%rd176, %rd3, %rd175;
	ld.global.f32 	%f102, [%rd176];
	fma.rn.f32 	%f163, %f101, %f102, %f163;
$L__BB0_50:
	add.s32 	%r66, %r64, %r120;
	mul.wide.s32 	%rd9, %r120, 4;
	add.s64 	%rd10, %rd8, %rd9;
	ld.global.u32 	%r67, [%rd10];
	setp.eq.s32 	%p40, %r67, -1;
	@%p40 bra 	$L__BB0_52;
	mul.wide.s32 	%rd177, %r66, 4;
	add.s64 	%rd178, %rd1, %rd177;
	ld.global.f32 	%f103, [%rd178];
	mul.wide.s32 	%rd179, %r67, 4;
	add.s64 	%rd180, %rd3, %rd179;
	ld.global.f32 	%f104, [%rd180];
	fma.rn.f32 	%f163, %f103, %f104, %f163;
$L__BB0_52:
	add.s32 	%r68, %r66, %r120;
	add.s64 	%rd11, %rd10, %rd9;
	ld.global.u32 	%r69, [%rd11];
	setp.eq.s32 	%p41, %r69, -1;
	@%p41 bra 	$L__BB0_54;
	mul.wide.s32 	%rd181, %r68, 4;
	add.s64 	%rd182, %rd1, %rd181;
	ld.global.f32 	%f105, [%rd182];
	mul.wide.s32 	%rd183, %r69, 4;
	add.s64 	%rd184, %rd3, %rd183;
	ld.global.f32 	%f106, [%rd184];
	fma.rn.f32 	%f163, %f105, %f106, %f163;
$L__BB0_54:
	add.s64 	%rd185, %rd11, %rd9;
	ld.global.u32 	%r70, [%rd185];
	setp.eq.s32 	%p42, %r70, -1;
	@%p42 bra 	$L__BB0_56;
	add.s32 	%r169, %r68, %r120;
	mul.wide.s32 	%rd186, %r169, 4;
	add.s64 	%rd187, %rd1, %rd186;
	ld.global.f32 	%f107, [%rd187];
	mul.wide.s32 	%rd188, %r70, 4;
	add.s64 	%rd189, %rd3, %rd188;
	ld.global.f32 	%f108, [%rd189];
	fma.rn.f32 	%f163, %f107, %f108, %f163;
$L__BB0_56:
	add.s32 	%r234, %r234, 4;
$L__BB0_57:
	setp.eq.s32 	%p43, %r63, 0;
	@%p43 bra 	$L__BB0_67;
	setp.eq.s32 	%p44, %r63, 1;
	@%p44 bra 	$L__BB0_64;
	mad.lo.s32 	%r73, %r234, %r120, %r2;
	mul.wide.s32 	%rd190, %r73, 4;
	add.s64 	%rd12, %rd2, %rd190;
	ld.global.u32 	%r74, [%rd12];
	setp.eq.s32 	%p45, %r74, -1;
	@%p45 bra 	$L__BB0_61;
	add.s64 	%rd192, %rd1, %rd190;
	ld.global.f32 	%f110, [%rd192];
	mul.wide.s32 	%rd193, %r74, 4;
	add.s64 	%rd194, %rd3, %rd193;
	ld.global.f32 	%f111, [%rd194];
	fma.rn.f32 	%f163, %f110, %f111, %f163;
$L__BB0_61:
	mul.wide.s32 	%rd195, %r120, 4;
	add.s64 	%rd196, %rd12, %rd195;
	ld.global.u32 	%r75, [%rd196];
	setp.eq.s32 	%p46, %r75, -1;
	@%p46 bra 	$L__BB0_63;
	add.s32 	%r170, %r73, %r120;
	mul.wide.s32 	%rd197, %r170, 4;
	add.s64 	%rd198, %rd1, %rd197;
	ld.global.f32 	%f112, [%rd198];
	mul.wide.s32 	%rd199, %r75, 4;
	add.s64 	%rd200, %rd3, %rd199;
	ld.global.f32 	%f113, [%rd200];
	fma.rn.f32 	%f163, %f112, %f113, %f163;
$L__BB0_63:
	add.s32 	%r234, %r234, 2;
$L__BB0_64:
	and.b32  	%r171, %r119, 1;
	setp.eq.b32 	%p47, %r171, 1;
	not.pred 	%p48, %p47;
	@%p48 bra 	$L__BB0_67;
	mad.lo.s32 	%r78, %r234, %r120, %r2;
	mul.wide.s32 	%rd201, %r78, 4;
	add.s64 	%rd202, %rd2, %rd201;
	ld.global.u32 	%r79, [%rd202];
	setp.eq.s32 	%p49, %r79, -1;
	@%p49 bra 	$L__BB0_67;
	add.s64 	%rd204, %rd1, %rd201;
	ld.global.f32 	%f114, [%rd204];
	mul.wide.s32 	%rd205, %r79, 4;
	add.s64 	%rd206, %rd3, %rd205;
	ld.global.f32 	%f115, [%rd206];
	fma.rn.f32 	%f163, %f114, %f115, %f163;
$L__BB0_67:
	ld.param.u64 	%rd257, [_Z10ELL_kernelPKfS0_PfPiS1_S2_S2_S1_iiiS2__param_11];
	cvta.to.global.u64 	%rd207, %rd257;
	ld.global.u32 	%r80, [%rd207];
	setp.lt.s32 	%p50, %r80, 1;
	@%p50 bra 	$L__BB0_108;
	ld.param.u64 	%rd250, [_Z10ELL_kernelPKfS0_PfPiS1_S2_S2_S1_iiiS2__param_5];
	cvta.to.global.u64 	%rd13, %rd250;
	and.b32  	%r81, %r80, 7;
	setp.lt.u32 	%p51, %r80, 8;
	mov.b32 	%r246, 0;
	@%p51 bra 	$L__BB0_87;
	and.b32  	%r246, %r80, 2147483640;
	neg.s32 	%r245, %r246;
	add.s64 	%rd260, %rd13, 16;
	add.s64 	%rd259, %rd5, 16;
	add.s64 	%rd258, %rd4, 16;
$L__BB0_70:
	.pragma "nounroll";
	ld.global.u32 	%r173, [%rd260+-16];
	setp.ne.s32 	%p52, %r173, %r2;
	@%p52 bra 	$L__BB0_72;
	ld.global.f32 	%f117, [%rd259+-16];
	ld.global.u32 	%r174, [%rd258+-16];
	mul.wide.s32 	%rd208, %r174, 4;
	add.s64 	%rd209, %rd3, %rd208;
	ld.global.f32 	%f118, [%rd209];
	fma.rn.f32 	%f163, %f117, %f118, %f163;
$L__BB0_72:
	ld.global.u32 	%r175, [%rd260+-12];
	setp.ne.s32 	%p53, %r175, %r2;
	@%p53 bra 	$L__BB0_74;
	ld.global.f32 	%f119, [%rd259+-12];
	ld.global.u32 	%r176, [%rd258+-12];
	mul.wide.s32 	%rd210, %r176, 4;
	add.s64 	%rd211, %rd3, %rd210;
	ld.global.f32 	%f120, [%rd211];
	fma.rn.f32 	%f163, %f119, %f120, %f163;
$L__BB0_74:
	ld.global.u32 	%r177, [%rd260+-8];
	setp.ne.s32 	%p54, %r177, %r2;
	@%p54 bra 	$L__BB0_76;
	ld.global.f32 	%f121, [%rd259+-8];
	ld.global.u32 	%r178, [%rd258+-8];
	mul.wide.s32 	%rd212, %r178, 4;
	add.s64 	%rd213, %rd3, %rd212;
	ld.global.f32 	%f122, [%rd213];
	fma.rn.f32 	%f163, %f121, %f122, %f163;
$L__BB0_76:
	ld.global.u32 	%r179, [%rd260+-4];
	setp.ne.s32 	%p55, %r179, %r2;
	@%p55 bra 	$L__BB0_78;
	ld.global.f32 	%f123, [%rd259+-4];
	ld.global.u32 	%r180, [%rd258+-4];
	mul.wide.s32 	%rd214, %r180, 4;
	add.s64 	%rd215, %rd3, %rd214;
	ld.global.f32 	%f124, [%rd215];
	fma.rn.f32 	%f163, %f123, %f124, %f163;
$L__BB0_78:
	ld.global.u32 	%r181, [%rd260];
	setp.ne.s32 	%p56, %r181, %r2;
	@%p56 bra 	$L__BB0_80;
	ld.global.f32 	%f125, [%rd259];
	ld.global.u32 	%r182, [%rd258];
	mul.wide.s32 	%rd216, %r182, 4;
	add.s64 	%rd217, %rd3, %rd216;
	ld.global.f32 	%f126, [%rd217];
	fma.rn.f32 	%f163, %f125, %f126, %f163;
$L__BB0_80:
	ld.global.u32 	%r183, [%rd260+4];
	setp.ne.s32 	%p57, %r183, %r2;
	@%p57 bra 	$L__BB0_82;
	ld.global.f32 	%f127, [%rd259+4];
	ld.global.u32 	%r184, [%rd258+4];
	mul.wide.s32 	%rd218, %r184, 4;
	add.s64 	%rd219, %rd3, %rd218;
	ld.global.f32 	%f128, [%rd219];
	fma.rn.f32 	%f163, %f127, %f128, %f163;
$L__BB0_82:
	ld.global.u32 	%r185, [%rd260+8];
	setp.ne.s32 	%p58, %r185, %r2;
	@%p58 bra 	$L__BB0_84;
	ld.global.f32 	%f129, [%rd259+8];
	ld.global.u32 	%r186, [%rd258+8];
	mul.wide.s32 	%rd220, %r186, 4;
	add.s64 	%rd221, %rd3, %rd220;
	ld.global.f32 	%f130, [%rd221];
	fma.rn.f32 	%f163, %f129, %f130, %f163;
$L__BB0_84:
	ld.global.u32 	%r187, [%rd260+12];
	setp.ne.s32 	%p59, %r187, %r2;
	@%p59 bra 	$L__BB0_86;
	ld.global.f32 	%f131, [%rd259+12];
	ld.global.u32 	%r188, [%rd258+12];
	mul.wide.s32 	%rd222, %r188, 4;
	add.s64 	%rd223, %rd3, %rd222;
	ld.global.f32 	%f132, [%rd223];
	fma.rn.f32 	%f163, %f131, %f132, %f163;
$L__BB0_86:
	add.s32 	%r245, %r245, 8;
	add.s64 	%rd260, %rd260, 32;
	add.s64 	%rd259, %rd259, 32;
	add.s64 	%rd258, %rd258, 32;
	setp.ne.s32 	%p60, %r245, 0;
	@%p60 bra 	$L__BB0_70;
$L__BB0_87:
	setp.eq.s32 	%p61, %r81, 0;
	@%p61 bra 	$L__BB0_108;
	and.b32  	%r114, %r80, 3;
	setp.lt.u32 	%p62, %r81, 4;
	@%p62 bra 	$L__BB0_98;
	mul.wide.u32 	%rd224, %r246, 4;
	add.s64 	%rd28, %rd13, %rd224;
	ld.global.u32 	%r189, [%rd28];
	setp.ne.s32 	%p63, %r189, %r2;
	add.s64 	%rd29, %rd5, %rd224;
	add.s64 	%rd30, %rd4, %rd224;
	@%p63 bra 	$L__BB0_91;
	ld.global.f32 	%f134, [%rd29];
	ld.global.u32 	%r190, [%rd30];
	mul.wide.s32 	%rd225, %r190, 4;
	add.s64 	%rd226, %rd3, %rd225;
	ld.global.f32 	%f135, [%rd226];
	fma.rn.f32 	%f163, %f134, %f135, %f163;
$L__BB0_91:
	ld.global.u32 	%r191, [%rd28+4];
	setp.ne.s32 	%p64, %r191, %r2;
	@%p64 bra 	$L__BB0_93;
	ld.global.f32 	%f136, [%rd29+4];
	ld.global.u32 	%r192, [%rd30+4];
	mul.wide.s32 	%rd227, %r192, 4;
	add.s64 	%rd228, %rd3, %rd227;
	ld.global.f32 	%f137, [%rd228];
	fma.rn.f32 	%f163, %f136, %f137, %f163;
$L__BB0_93:
	ld.global.u32 	%r193, [%rd28+8];
	setp.ne.s32 	%p65, %r193, %r2;
	@%p65 bra 	$L__BB0_95;
	ld.global.f32 	%f138, [%rd29+8];
	ld.global.u32 	%r194, [%rd30+8];
	mul.wide.s32 	%rd229, %r194, 4;
	add.s64 	%rd230, %rd3, %rd229;
	ld.global.f32 	%f139, [%rd230];
	fma.rn.f32 	%f163, %f138, %f139, %f163;
$L__BB0_95:
	ld.global.u32 	%r195, [%rd28+12];
	setp.ne.s32 	%p66, %r195, %r2;
	@%p66 bra 	$L__BB0_97;
	ld.global.f32 	%f140, [%rd29+12];
	ld.global.u32 	%r196, [%rd30+12];
	mul.wide.s32 	%rd231, %r196, 4;
	add.s64 	%rd232, %rd3, %rd231;
	ld.global.f32 	%f141, [%rd232];
	fma.rn.f32 	%f163, %f140, %f141, %f163;
$L__BB0_97:
	add.s32 	%r246, %r246, 4;
$L__BB0_98:
	setp.eq.s32 	%p67, %r114, 0;
	@%p67 bra 	$L__BB0_108;
	setp.eq.s32 	%p68, %r114, 1;
	@%p68 bra 	$L__BB0_105;
	mul.wide.u32 	%rd233, %r246, 4;
	add.s64 	%rd31, %rd13, %rd233;
	ld.global.u32 	%r197, [%rd31];
	setp.ne.s32 	%p69, %r197, %r2;
	add.s64 	%rd32, %rd5, %rd233;
	add.s64 	%rd33, %rd4, %rd233;
	@%p69 bra 	$L__BB0_102;
	ld.global.f32 	%f143, [%rd32];
	ld.global.u32 	%r198, [%rd33];
	mul.wide.s32 	%rd234, %r198, 4;
	add.s64 	%rd235, %rd3, %rd234;
	ld.global.f32 	%f144, [%rd235];
	fma.rn.f32 	%f163, %f143, %f144, %f163;
$L__BB0_102:
	ld.global.u32 	%r199, [%rd31+4];
	setp.ne.s32 	%p70, %r199, %r2;
	@%p70 bra 	$L__BB0_104;
	ld.global.f32 	%f145, [%rd32+4];
	ld.global.u32 	%r200, [%rd33+4];
	mul.wide.s32 	%rd236, %r200, 4;
	add.s64 	%rd237, %rd3, %rd236;
	ld.global.f32 	%f146, [%rd237];
	fma.rn.f32 	%f163, %f145, %f146, %f163;
$L__BB0_104:
	add.s32 	%r246, %r246, 2;
$L__BB0_105:
	and.b32  	%r201, %r80, 1;
	setp.eq.b32 	%p71, %r201, 1;
	not.pred 	%p72, %p71;
	@%p72 bra 	$L__BB0_108;
	mul.wide.u32 	%rd238, %r246, 4;
	add.s64 	%rd239, %rd13, %rd238;
	ld.global.u32 	%r202, [%rd239];
	setp.ne.s32 	%p73, %r202, %r2;
	@%p73 bra 	$L__BB0_108;
	add.s64 	%rd241, %rd5, %rd238;
	ld.global.f32 	%f147, [%rd241];
	add.s64 	%rd242, %rd4, %rd238;
	ld.global.u32 	%r203, [%rd242];
	mul.wide.s32 	%rd243, %r203, 4;
	add.s64 	%rd244, %rd3, %rd243;
	ld.global.f32 	%f148, [%rd244];
	fma.rn.f32 	%f163, %f147, %f148, %f163;
$L__BB0_108:
	ld.param.u64 	%rd251, [_Z10ELL_kernelPKfS0_PfPiS1_S2_S2_S1_iiiS2__param_7];
	cvta.to.global.u64 	%rd245, %rd251;
	mul.wide.s32 	%rd246, %r2, 4;
	add.s64 	%rd247, %rd245, %rd246;
	st.global.f32 	[%rd247], %f163;
$L__BB0_109:
	ret;
$L__BB0_110:
	ld.param.u64 	%rd252, [_Z10ELL_kernelPKfS0_PfPiS1_S2_S2_S1_iiiS2__param_11];
	cvta.to.global.u64 	%rd46, %rd252;
	atom.global.add.u32 	%r131, [%rd46], 1;
	mul.wide.s32 	%rd47, %r131, 4;
	add.s64 	%rd48, %rd5, %rd47;
	st.global.f32 	[%rd48], %f2;
	add.s64 	%rd49, %rd6, %rd47;
	st.global.u32 	[%rd49], %r2;
	add.s64 	%rd50, %rd4, %rd47;
	add.s32 	%r132, %r220, -1;
	st.global.u32 	[%rd50], %r132;
$L__BB0_111:
	ld.global.f32 	%f3, [%rd7+-4];
	setp.eq.f32 	%p6, %f3, 0f00000000;
	@%p6 bra 	$L__BB0_115;
	setp.lt.s32 	%p7, %r223, %r119;
	@%p7 bra 	$L__BB0_114;
	ld.param.u64 	%rd253, [_Z10ELL_kernelPKfS0_PfPiS1_S2_S2_S1_iiiS2__param_11];
	cvta.to.global.u64 	%rd54, %rd253;
	atom.global.add.u32 	%r135, [%rd54], 1;
	mul.wide.s32 	%rd55, %r135, 4;
	add.s64 	%rd56, %rd5, %rd55;
	st.global.f32 	[%rd56], %f3;
	add.s64 	%rd57, %rd6, %rd55;
	st.global.u32 	[%rd57], %r2;
	add.s64 	%rd58, %rd4, %rd55;
	st.global.u32 	[%rd58], %r220;
	bra.uni 	$L__BB0_115;
$L__BB0_114:
	mad.lo.s32 	%r136, %r223, %r120, %r2;
	mul.wide.s32 	%rd59, %r136, 4;
	add.s64 	%rd60, %rd1, %rd59;
	st.global.f32 	[%rd60], %f3;
	add.s64 	%rd61, %rd2, %rd59;
	st.global.u32 	[%rd61], %r220;
	add.s32 	%r223, %r223, 1;
$L__BB0_115:
	ld.global.f32 	%f4, [%rd7];
	setp.eq.f32 	%p8, %f4, 0f00000000;
	@%p8 bra 	$L__BB0_119;
	setp.lt.s32 	%p9, %r223, %r119;
	@%p9 bra 	$L__BB0_118;
	ld.param.u64 	%rd254, [_Z10ELL_kernelPKfS0_PfPiS1_S2_S2_S1_iiiS2__param_11];
	cvta.to.global.u64 	%rd62, %rd254;
	atom.global.add.u32 	%r137, [%rd62], 1;
	mul.wide.s32 	%rd63, %r137, 4;
	add.s64 	%rd64, %rd5, %rd63;
	st.global.f32 	[%rd64], %f4;
	add.s64 	%rd65, %rd6, %rd63;
	st.global.u32 	[%rd65], %r2;
	add.s64 	%rd66, %rd4, %rd63;
	add.s32 	%r138, %r220, 1;
	st.global.u32 	[%rd66], %r138;
	bra.uni 	$L__BB0_119;
$L__BB0_118:
	mad.lo.s32 	%r139, %r223, %r120, %r2;
	mul.wide.s32 	%rd67, %r139, 4;
	add.s64 	%rd68, %rd1, %rd67;
	st.global.f32 	[%rd68], %f4;
	add.s64 	%rd69, %rd2, %rd67;
	add.s32 	%r140, %r220, 1;
	st.global.u32 	[%rd69], %r140;
	add.s32 	%r223, %r223, 1;
$L__BB0_119:
	ld.global.f32 	%f5, [%rd7+4];
	setp.eq.f32 	%p10, %f5, 0f00000000;
	@%p10 bra 	$L__BB0_123;
	setp.lt.s32 	%p11, %r223, %r119;
	@%p11 bra 	$L__BB0_122;
	ld.param.u64 	%rd255, [_Z10ELL_kernelPKfS0_PfPiS1_S2_S2_S1_iiiS2__param_11];
	cvta.to.global.u64 	%rd70, %rd255;
	atom.global.add.u32 	%r141, [%rd70], 1;
	mul.wide.s32 	%rd71, %r141, 4;
	add.s64 	%rd72, %rd5, %rd71;
	st.global.f32 	[%rd72], %f5;
	add.s64 	%rd73, %rd6, %rd71;
	st.global.u32 	[%rd73], %r2;
	add.s64 	%rd74, %rd4, %rd71;
	add.s32 	%r142, %r220, 2;
	st.global.u32 	[%rd74], %r142;
	bra.uni 	$L__BB0_123;
$L__BB0_122:
	mad.lo.s32 	%r143, %r223, %r120, %r2;
	mul.wide.s32 	%rd75, %r143, 4;
	add.s64 	%rd76, %rd1, %rd75;
	st.global.f32 	[%rd76], %f5;
	add.s64 	%rd77, %rd2, %rd75;
	add.s32 	%r144, %r220, 2;
	st.global.u32 	[%rd77], %r144;
	add.s32 	%r223, %r223, 1;
$L__BB0_123:
	ld.param.u32 	%r207, [_Z10ELL_kernelPKfS0_PfPiS1_S2_S2_S1_iiiS2__param_10];
	and.b32  	%r215, %r207, 2147483644;
	add.s32 	%r221, %r221, 4;
	add.s32 	%r220, %r220, 4;
	add.s32 	%r219, %r219, 4;
	setp.eq.s32 	%p12, %r221, 0;
	@%p12 bra 	$L__BB0_7;
	bra.uni 	$L__BB0_4;

}


// ===== COMPILED SASS (sm_100) =====

	.target	sm_100

	.elftype	@"ET_EXEC"


//--------------------- .note.nv.tkinfo           --------------------------
	.section	.note.nv.tkinfo,"",@"SHT_NOTE"
	.sectionflags	@"SHF_NOTE_NV_TKINFO"
	.tkinfo
        /*0018*/ 	.word	0x00000002
        /*0030*/ 	.string	""
        /*0030*/ 	.string	"ptxas"
        /*0030*/ 	.string	"Cuda compilation tools, release 13.0, V13.0.88"
        /*0030*/ 	.string	"Build cuda_13.0.r13.0/compiler.36424714_0"
        /*0030*/ 	.string	"-arch sm_100 -m 64 "



//--------------------- .note.nv.cuinfo           --------------------------
	.section	.note.nv.cuinfo,"",@"SHT_NOTE"
	.sectionflags	@"SHF_NOTE_NV_CUINFO"
        /*0018*/ 	.short	0x0002
        /*001a*/ 	.short	0x0064
        /*001c*/ 	.short	0x0082
	.zero		2


//--------------------- .nv.info                  --------------------------
	.section	.nv.info,"",@"SHT_CUDA_INFO"
	.align	4


	//----- nvinfo : EIATTR_REGCOUNT
	.align		4
        /*0000*/ 	.byte	0x04, 0x2f
        /*0002*/ 	.short	(.L_1 - .L_0)
	.align		4
.L_0:
        /*0004*/ 	.word	index@(_Z10ELL_kernelPKfS0_PfPiS1_S2_S2_S1_iiiS2_)
        /*0008*/ 	.word	0x00000020


	//----- nvinfo : EIATTR_FRAME_SIZE
	.align		4
.L_1:
        /*000c*/ 	.byte	0x04, 0x11
        /*000e*/ 	.short	(.L_3 - .L_2)
	.align		4
.L_2:
        /*0010*/ 	.word	index@(_Z10ELL_kernelPKfS0_PfPiS1_S2_S2_S1_iiiS2_)
        /*0014*/ 	.word	0x00000000


	//----- nvinfo : EIATTR_MIN_STACK_SIZE
	.align		4
.L_3:
        /*0018*/ 	.byte	0x04, 0x12
        /*001a*/ 	.short	(.L_5 - .L_4)
	.align		4
.L_4:
        /*001c*/ 	.word	index@(_Z10ELL_kernelPKfS0_PfPiS1_S2_S2_S1_iiiS2_)
        /*0020*/ 	.word	0x00000000
.L_5:


//--------------------- .nv.compat                --------------------------
	.section	.nv.compat,"",@"SHT_CUDA_COMPAT_INFO"
	.align	4
        /*0000*/ 	.byte	0x02, 0x09, 0x00, 0x00, 0x02, 0x02, 0x01, 0x00, 0x02, 0x05, 0x05, 0x00, 0x03, 0x07, 0x01, 0x01
        /*0010*/ 	.byte	0x02, 0x03, 0x00, 0x00, 0x02, 0x06, 0x01, 0x00, 0x04, 0x0b, 0x08, 0x00, 0x09, 0x00, 0x00, 0x00
        /*0020*/ 	.byte	0x00, 0x00, 0x00, 0x00


//--------------------- .nv.info._Z10ELL_kernelPKfS0_PfPiS1_S2_S2_S1_iiiS2_ --------------------------
	.section	.nv.info._Z10ELL_kernelPKfS0_PfPiS1_S2_S2_S1_iiiS2_,"",@"SHT_CUDA_INFO"
	.sectionflags	@""
	.align	4


	//----- nvinfo : EIATTR_CUDA_API_VERSION
	.align		4
        /*0000*/ 	.byte	0x04, 0x37
        /*0002*/ 	.short	(.L_7 - .L_6)
.L_6:
        /*0004*/ 	.word	0x00000082


	//----- nvinfo : EIATTR_KPARAM_INFO
	.align		4
.L_7:
        /*0008*/ 	.byte	0x04, 0x17
        /*000a*/ 	.short	(.L_9 - .L_8)
.L_8:
        /*000c*/ 	.word	0x00000000
        /*0010*/ 	.short	0x000b
        /*0012*/ 	.short	0x0050
        /*0014*/ 	.byte	0x00, 0xf5, 0x21, 0x00


	//----- nvinfo : EIATTR_KPARAM_INFO
	.align		4
.L_9:
        /*0018*/ 	.byte	0x04, 0x17
        /*001a*/ 	.short	(.L_11 - .L_10)
.L_10:
        /*001c*/ 	.word	0x00000000
        /*0020*/ 	.short	0x000a
        /*0022*/ 	.short	0x0048
        /*0024*/ 	.byte	0x00, 0xf0, 0x11, 0x00


	//----- nvinfo : EIATTR_KPARAM_INFO
	.align		4
.L_11:
        /*0028*/ 	.byte	0x04, 0x17
        /*002a*/ 	.short	(.L_13 - .L_12)
.L_12:
        /*002c*/ 	.word	0x00000000
        /*0030*/ 	.short	0x0009
        /*0032*/ 	.short	0x0044
        /*0034*/ 	.byte	0x00, 0xf0, 0x11, 0x00


	//----- nvinfo : EIATTR_KPARAM_INFO
	.align		4
.L_13:
        /*0038*/ 	.byte	0x04, 0x17
        /*003a*/ 	.short	(.L_15 - .L_14)
.L_14:
        /*003c*/ 	.word	0x00000000
        /*0040*/ 	.short	0x0008
        /*0042*/ 	.short	0x0040
        /*0044*/ 	.byte	0x00, 0xf0, 0x11, 0x00


	//----- nvinfo : EIATTR_KPARAM_INFO
	.align		4
.L_15:
        /*0048*/ 	.byte	0x04, 0x17
        /*004a*/ 	.short	(.L_17 - .L_16)
.L_16:
        /*004c*/ 	.word	0x00000000
        /*0050*/ 	.short	0x0007
        /*0052*/ 	.short	0x0038
        /*0054*/ 	.byte	0x00, 0xf5, 0x21, 0x00


	//----- nvinfo : EIATTR_KPARAM_INFO
	.align		4
.L_17:
        /*0058*/ 	.byte	0x04, 0x17
        /*005a*/ 	.short	(.L_19 - .L_18)
.L_18:
        /*005c*/ 	.word	0x00000000
        /*0060*/ 	.short	0x0006
        /*0062*/ 	.short	0x0030
        /*0064*/ 	.byte	0x00, 0xf5, 0x21, 0x00


	//----- nvinfo : EIATTR_KPARAM_INFO
	.align		4
.L_19:
        /*0068*/ 	.byte	0x04, 0x17
        /*006a*/ 	.short	(.L_21 - .L_20)
.L_20:
        /*006c*/ 	.word	0x00000000
        /*0070*/ 	.short	0x0005
        /*0072*/ 	.short	0x0028
        /*0074*/ 	.byte	0x00, 0xf5, 0x21, 0x00


	//----- nvinfo : EIATTR_KPARAM_INFO
	.align		4
.L_21:
        /*0078*/ 	.byte	0x04, 0x17
        /*007a*/ 	.short	(.L_23 - .L_22)
.L_22:
        /*007c*/ 	.word	0x00000000
        /*0080*/ 	.short	0x0004
        /*0082*/ 	.short	0x0020
        /*0084*/ 	.byte	0x00, 0xf5, 0x21, 0x00


	//----- nvinfo : EIATTR_KPARAM_INFO
	.align		4
.L_23:
        /*0088*/ 	.byte	0x04, 0x17
        /*008a*/ 	.short	(.L_25 - .L_24)
.L_24:
        /*008c*/ 	.word	0x00000000
        /*0090*/ 	.short	0x0003
        /*0092*/ 	.short	0x0018
        /*0094*/ 	.byte	0x00, 0xf5, 0x21, 0x00


	//----- nvinfo : EIATTR_KPARAM_INFO
	.align		4
.L_25:
        /*0098*/ 	.byte	0x04, 0x17
        /*009a*/ 	.short	(.L_27 - .L_26)
.L_26:
        /*009c*/ 	.word	0x00000000
        /*00a0*/ 	.short	0x0002
        /*00a2*/ 	.short	0x0010
        /*00a4*/ 	.byte	0x00, 0xf5, 0x21, 0x00


	//----- nvinfo : EIATTR_KPARAM_INFO
	.align		4
.L_27:
        /*00a8*/ 	.byte	0x04, 0x17
        /*00aa*/ 	.short	(.L_29 - .L_28)
.L_28:
        /*00ac*/ 	.word	0x00000000
        /*00b0*/ 	.short	0x0001
        /*00b2*/ 	.short	0x0008
        /*00b4*/ 	.byte	0x00, 0xf5, 0x21, 0x00


	//----- nvinfo : EIATTR_KPARAM_INFO
	.align		4
.L_29:
        /*00b8*/ 	.byte	0x04, 0x17
        /*00ba*/ 	.short	(.L_31 - .L_30)
.L_30:
        /*00bc*/ 	.word	0x00000000
        /*00c0*/ 	.short	0x0000
        /*00c2*/ 	.short	0x0000
        /*00c4*/ 	.byte	0x00, 0xf5, 0x21, 0x00


	//----- nvinfo : EIATTR_SPARSE_MMA_MASK
	.align		4
.L_31:
        /*00c8*/ 	.byte	0x03, 0x50
        /*00ca*/ 	.short	0x0000


	//----- nvinfo : EIATTR_MAXREG_COUNT
	.align		4
        /*00cc*/ 	.byte	0x03, 0x1b
        /*00ce*/ 	.short	0x00ff


	//----- nvinfo : EIATTR_MERCURY_ISA_VERSION
	.align		4
        /*00d0*/ 	.byte	0x03, 0x5f
        /*00d2*/ 	.short	0x0101


	//----- nvinfo : EIATTR_INT_WARP_WIDE_INSTR_OFFSETS
	.align		4
        /*00d4*/ 	.byte	0x04, 0x31
        /*00d6*/ 	.short	(.L_33 - .L_32)


	//   ....[0]....
.L_32:
        /*00d8*/ 	.word	0x00000310


	//   ....[1]....
        /*00dc*/ 	.word	0x000003b0


	//   ....[2]....
        /*00e0*/ 	.word	0x000004b0


	//   ....[3]....
        /*00e4*/ 	.word	0x00000540


	//   ....[4]....
        /*00e8*/ 	.word	0x000006b0


	//   ....[5]....
        /*00ec*/ 	.word	0x00000740


	//   ....[6]....
        /*00f0*/ 	.word	0x000008d0


	//   ....[7]....
        /*00f4*/ 	.word	0x00000960


	//   ....[8]....
        /*00f8*/ 	.word	0x00000c30


	//   ....[9]....
        /*00fc*/ 	.word	0x00000cc0


	//----- nvinfo : EIATTR_VRC_CTA_INIT_COUNT
	.align		4
.L_33:
        /*0100*/ 	.byte	0x02, 0x4a
	.zero		1
	.zero		1


	//----- nvinfo : EIATTR_EXIT_INSTR_OFFSETS
	.align		4
        /*0104*/ 	.byte	0x04, 0x1c
        /*0106*/ 	.short	(.L_35 - .L_34)


	//   ....[0]....
.L_34:
        /*0108*/ 	.word	0x00000080


	//   ....[1]....
        /*010c*/ 	.word	0x00002e50


	//----- nvinfo : EIATTR_CRS_STACK_SIZE
	.align		4
.L_35:
        /*0110*/ 	.byte	0x04, 0x1e
        /*0112*/ 	.short	(.L_37 - .L_36)
.L_36:
        /*0114*/ 	.word	0x00000000


	//----- nvinfo : EIATTR_CBANK_PARAM_SIZE
	.align		4
.L_37:
        /*0118*/ 	.byte	0x03, 0x19
        /*011a*/ 	.short	0x0058


	//----- nvinfo : EIATTR_PARAM_CBANK
	.align		4
        /*011c*/ 	.byte	0x04, 0x0a
        /*011e*/ 	.short	(.L_39 - .L_38)
	.align		4
.L_38:
        /*0120*/ 	.word	index@(.nv.constant0._Z10ELL_kernelPKfS0_PfPiS1_S2_S2_S1_iiiS2_)
        /*0124*/ 	.short	0x0380
        /*0126*/ 	.short	0x0058


	//----- nvinfo : EIATTR_SW_WAR
	.align		4
.L_39:
        /*0128*/ 	.byte	0x04, 0x36
        /*012a*/ 	.short	(.L_41 - .L_40)
.L_40:
        /*012c*/ 	.word	0x00000008
.L_41:


//--------------------- .nv.callgraph             --------------------------
	.section	.nv.callgraph,"",@"SHT_CUDA_CALLGRAPH"
	.align	4
	.sectionentsize	8
	.align		4
        /*0000*/ 	.word	0x00000000
	.align		4
        /*0004*/ 	.word	0xffffffff
	.align		4
        /*0008*/ 	.word	0x00000000
	.align		4
        /*000c*/ 	.word	0xfffffffe
	.align		4
        /*0010*/ 	.word	0x00000000
	.align		4
        /*0014*/ 	.word	0xfffffffd
	.align		4
        /*0018*/ 	.word	0x00000000
	.align		4
        /*001c*/ 	.word	0xfffffffc


//--------------------- .text._Z10ELL_kernelPKfS0_PfPiS1_S2_S2_S1_iiiS2_ --------------------------
	.section	.text._Z10ELL_kernelPKfS0_PfPiS1_S2_S2_S1_iiiS2_,"ax",@progbits
	.align	128
        .global         _Z10ELL_kernelPKfS0_PfPiS1_S2_S2_S1_iiiS2_
        .type           _Z10ELL_kernelPKfS0_PfPiS1_S2_S2_S1_iiiS2_,@function
        .size           _Z10ELL_kernelPKfS0_PfPiS1_S2_S2_S1_iiiS2_,(.L_x_40 - _Z10ELL_kernelPKfS0_PfPiS1_S2_S2_S1_iiiS2_)
        .other          _Z10ELL_kernelPKfS0_PfPiS1_S2_S2_S1_iiiS2_,@"STO_CUDA_ENTRY STV_DEFAULT"
_Z10ELL_kernelPKfS0_PfPiS1_S2_S2_S1_iiiS2_:
.text._Z10ELL_kernelPKfS0_PfPiS1_S2_S2_S1_iiiS2_:
[----:B------:R-:W-:Y:S01]  /*0000*/  LDC R1, c[0x0][0x37c] ;  /* 0x0000df00ff017b82 */ /* 0x000fe20000000800 */
[----:B------:R-:W0:Y:S07]  /*0010*/  S2R R3, SR_TID.X ;  /* 0x0000000000037919 */ /* 0x000e2e0000002100 */
[----:B------:R-:W1:Y:S01]  /*0020*/  S2UR UR5, SR_CTAID.X ;  /* 0x00000000000579c3 */ /* 0x000e620000002500 */
[----:B------:R-:W1:Y:S01]  /*0030*/  LDCU UR4, c[0x0][0x360] ;  /* 0x00006c00ff0477ac */ /* 0x000e620008000800 */
[----:B------:R-:W2:Y:S01]  /*0040*/  LDCU UR6, c[0x0][0x3c4] ;  /* 0x00007880ff0677ac */ /* 0x000ea20008000800 */
[----:B-1----:R-:W-:-:S06]  /*0050*/  UIMAD UR5, UR5, UR4, URZ ;  /* 0x00000004050572a4 */ /* 0x002fcc000f8e02ff */
[----:B0-----:R-:W-:-:S04]  /*0060*/  IADD3 R0, PT, PT, R3, UR5, RZ ;  /* 0x0000000503007c10 */ /* 0x001fc8000fffe0ff */
[----:B--2---:R-:W-:-:S13]  /*0070*/  ISETP.GE.AND P0, PT, R0, UR6, PT ;  /* 0x0000000600007c0c */ /* 0x004fda000bf06270 */
[----:B------:R-:W-:Y:S05]  /*0080*/  @P0 EXIT ;  /* 0x000000000000094d */ /* 0x000fea0003800000 */
[----:B------:R-:W0:Y:S01]  /*0090*/  LDCU UR7, c[0x0][0x3c8] ;  /* 0x00007900ff0777ac */ /* 0x000e220008000800 */
[----:B------:R-:W-:Y:S01]  /*00a0*/  HFMA2 R7, -RZ, RZ, 0, 0 ;  /* 0x00000000ff077431 */ /* 0x000fe200000001ff */
[----:B------:R-:W1:Y:S01]  /*00b0*/  LDCU.64 UR12, c[0x0][0x358] ;  /* 0x00006b00ff0c77ac */ /* 0x000e620008000a00 */
[----:B0-----:R-:W-:-:S09]  /*00c0*/  UISETP.GE.AND UP0, UPT, UR7, 0x1, UPT ;  /* 0x000000010700788c */ /* 0x001fd2000bf06270 */
[----:B-1----:R-:W-:Y:S05]  /*00d0*/  BRA.U !UP0, `(.L_x_0) ;  /* 0x0000000d08447547 */ /* 0x002fea000b800000 */
[----:B------:R-:W-:Y:S01]  /*00e0*/  UISETP.GE.U32.AND UP0, UPT, UR7, 0x4, UPT ;  /* 0x000000040700788c */ /* 0x000fe2000bf06070 */
[----:B------:R-:W-:Y:S02]  /*00f0*/  MOV R25, RZ ;  /* 0x000000ff00197202 */ /* 0x000fe40000000f00 */
[----:B------:R-:W-:-:S06]  /*0100*/  MOV R7, RZ ;  /* 0x000000ff00077202 */ /* 0x000fcc0000000f00 */
[----:B------:R-:W-:Y:S05]  /*0110*/  BRA.U !UP0, `(.L_x_1) ;  /* 0x0000000908687547 */ /* 0x000fea000b800000 */
[----:B------:R-:W0:Y:S01]  /*0120*/  LDC.64 R4, c[0x0][0x3b0] ;  /* 0x0000ec00ff047b82 */ /* 0x000e220000000a00 */
[----:B------:R-:W-:Y:S01]  /*0130*/  HFMA2 R2, -RZ, RZ, 0, 5.9604644775390625e-08 ;  /* 0x00000001ff027431 */ /* 0x000fe200000001ff */
[----:B------:R-:W-:Y:S02]  /*0140*/  ULOP3.LUT UR4, UR7, 0x7ffffffc, URZ, 0xc0, !UPT ;  /* 0x7ffffffc07047892 */ /* 0x000fe4000f8ec0ff */
[----:B------:R-:W-:Y:S01]  /*0150*/  IMAD R21, R0, UR7, RZ ;  /* 0x0000000700157c24 */ /* 0x000fe2000f8e02ff */
[----:B------:R-:W-:Y:S01]  /*0160*/  MOV R7, RZ ;  /* 0x000000ff00077202 */ /* 0x000fe20000000f00 */
[----:B------:R-:W1:Y:S02]  /*0170*/  LDCU UR9, c[0x0][0x3c4] ;  /* 0x00007880ff0977ac */ /* 0x000e640008000800 */
[----:B------:R-:W2:Y:S01]  /*0180*/  LDC.64 R8, c[0x0][0x390] ;  /* 0x0000e400ff087b82 */ /* 0x000ea20000000a00 */
[----:B------:R-:W3:Y:S01]  /*0190*/  LDCU UR8, c[0x0][0x3c0] ;  /* 0x00007800ff0877ac */ /* 0x000ee20008000800 */
[----:B------:R-:W-:-:S06]  /*01a0*/  UIADD3 UR6, UPT, UPT, -UR4, URZ, URZ ;  /* 0x000000ff04067290 */ /* 0x000fcc000fffe1ff */
[----:B------:R-:W4:Y:S08]  /*01b0*/  LDC.64 R10, c[0x0][0x398] ;  /* 0x0000e600ff0a7b82 */ /* 0x000f300000000a00 */
[----:B------:R-:W0:Y:S08]  /*01c0*/  LDC.64 R12, c[0x0][0x3a0] ;  /* 0x0000e800ff0c7b82 */ /* 0x000e300000000a00 */
[----:B------:R-:W0:Y:S08]  /*01d0*/  LDC.64 R14, c[0x0][0x3a8] ;  /* 0x0000ea00ff0e7b82 */ /* 0x000e300000000a00 */
[----:B-1-3--:R-:W0:Y:S02]  /*01e0*/  LDC.64 R16, c[0x0][0x380] ;  /* 0x0000e000ff107b82 */ /* 0x00ae240000000a00 */
.L_x_14:
[----:B0-----:R-:W-:-:S05]  /*01f0*/  IMAD.WIDE R18, R21, 0x4, R16 ;  /* 0x0000000415127825 */ /* 0x001fca00078e0210 */
[----:B------:R-:W3:Y:S01]  /*0200*/  LDG.E R27, desc[UR12][R18.64] ;  /* 0x0000000c121b7981 */ /* 0x000ee2000c1e1900 */
[----:B------:R-:W-:Y:S01]  /*0210*/  UIADD3 UR6, UPT, UPT, UR6, 0x4, URZ ;  /* 0x0000000406067890 */ /* 0x000fe2000fffe0ff */
[----:B------:R-:W-:Y:S03]  /*0220*/  BSSY.RECONVERGENT B0, `(.L_x_2) ;  /* 0x0000021000007945 */ /* 0x000fe60003800200 */
[----:B------:R-:W-:Y:S01]  /*0230*/  UISETP.NE.AND UP0, UPT, UR6, URZ, UPT ;  /* 0x000000ff0600728c */ /* 0x000fe2000bf05270 */
[----:B---3--:R-:W-:-:S13]  /*0240*/  FSETP.NEU.AND P0, PT, R27, RZ, PT ;  /* 0x000000ff1b00720b */ /* 0x008fda0003f0d000 */
[----:B-1----:R-:W-:Y:S05]  /*0250*/  @!P0 BRA `(.L_x_3) ;  /* 0x0000000000748947 */ /* 0x002fea0003800000 */
[----:B------:R-:W-:-:S13]  /*0260*/  ISETP.GE.AND P0, PT, R7, UR8, PT ;  /* 0x0000000807007c0c */ /* 0x000fda000bf06270 */
[----:B------:R-:W-:Y:S05]  /*0270*/  @P0 BRA `(.L_x_4) ;  /* 0x0000000000200947 */ /* 0x000fea0003800000 */
[C---:B------:R-:W-:Y:S01]  /*0280*/  IMAD R25, R7.reuse, UR9, R0 ;  /* 0x0000000907197c24 */ /* 0x040fe2000f8e0200 */
[----:B------:R-:W-:Y:S02]  /*0290*/  IADD3 R29, PT, PT, R2, -0x1, RZ ;  /* 0xffffffff021d7810 */ /* 0x000fe40007ffe0ff */
[----:B------:R-:W-:Y:S01]  /*02a0*/  IADD3 R7, PT, PT, R7, 0x1, RZ ;  /* 0x0000000107077810 */ /* 0x000fe20007ffe0ff */
[----:B--2---:R-:W-:-:S04]  /*02b0*/  IMAD.WIDE R22, R25, 0x4, R8 ;  /* 0x0000000419167825 */ /* 0x004fc800078e0208 */
[----:B----4-:R-:W-:Y:S01]  /*02c0*/  IMAD.WIDE R24, R25, 0x4, R10 ;  /* 0x0000000419187825 */ /* 0x010fe200078e020a */
[----:B------:R0:W-:Y:S04]  /*02d0*/  STG.E desc[UR12][R22.64], R27 ;  /* 0x0000001b16007986 */ /* 0x0001e8000c10190c */
[----:B------:R0:W-:Y:S01]  /*02e0*/  STG.E desc[UR12][R24.64], R29 ;  /* 0x0000001d18007986 */ /* 0x0001e2000c10190c */
[----:B------:R-:W-:Y:S05]  /*02f0*/  BRA `(.L_x_3) ;  /* 0x00000000004c7947 */ /* 0x000fea0003800000 */
.L_x_4:
[----:B------:R-:W0:Y:S01]  /*0300*/  S2R R23, SR_LANEID ;  /* 0x0000000000177919 */ /* 0x000e220000000000 */
[----:B------:R-:W-:Y:S01]  /*0310*/  VOTEU.ANY UR7, UPT, PT ;  /* 0x0000000000077886 */ /* 0x000fe200038e0100 */
[----:B------:R-:W1:Y:S01]  /*0320*/  LDC.64 R28, c[0x0][0x3d0] ;  /* 0x0000f400ff1c7b82 */ /* 0x000e620000000a00 */
[----:B------:R-:W0:Y:S08]  /*0330*/  FLO.U32 R26, UR7 ;  /* 0x00000007001a7d00 */ /* 0x000e3000080e0000 */
[----:B------:R-:W1:Y:S01]  /*0340*/  POPC R20, UR7 ;  /* 0x0000000700147d09 */ /* 0x000e620008000000 */
[----:B0-----:R-:W-:-:S13]  /*0350*/  ISETP.EQ.U32.AND P0, PT, R26, R23, PT ;  /* 0x000000171a00720c */ /* 0x001fda0003f02070 */
[----:B-1----:R0:W3:Y:S01]  /*0360*/  @P0 ATOMG.E.ADD.STRONG.GPU PT, R29, desc[UR12][R28.64], R20 ;  /* 0x800000141c1d09a8 */ /* 0x0020e200081ef10c */
[----:B------:R-:W1:Y:S01]  /*0370*/  S2R R22, SR_LTMASK ;  /* 0x0000000000167919 */ /* 0x000e620000003900 */
[----:B0-----:R-:W-:Y:S02]  /*0380*/  IADD3 R20, PT, PT, R2, -0x1, RZ ;  /* 0xffffffff02147810 */ /* 0x001fe40007ffe0ff */
[----:B-1----:R-:W-:-:S04]  /*0390*/  LOP3.LUT R24, R22, UR7, RZ, 0xc0, !PT ;  /* 0x0000000716187c12 */ /* 0x002fc8000f8ec0ff */
[----:B------:R-:W0:Y:S01]  /*03a0*/  POPC R23, R24 ;  /* 0x0000001800177309 */ /* 0x000e220000000000 */
[----:B---3--:R-:W0:Y:S02]  /*03b0*/  SHFL.IDX PT, R6, R29, R26, 0x1f ;  /* 0x00001f1a1d067589 */ /* 0x008e2400000e0000 */
[----:B0-----:R-:W-:-:S05]  /*03c0*/  IADD3 R6, PT, PT, R6, R23, RZ ;  /* 0x0000001706067210 */ /* 0x001fca0007ffe0ff */
[----:B------:R-:W-:-:S04]  /*03d0*/  IMAD.WIDE R22, R6, 0x4, R12 ;  /* 0x0000000406167825 */ /* 0x000fc800078e020c */
[C---:B------:R-:W-:Y:S01]  /*03e0*/  IMAD.WIDE R24, R6.reuse, 0x4, R14 ;  /* 0x0000000406187825 */ /* 0x040fe200078e020e */
[----:B------:R0:W-:Y:S04]  /*03f0*/  STG.E desc[UR12][R22.64], R27 ;  /* 0x0000001b16007986 */ /* 0x0001e8000c10190c */
[----:B------:R1:W-:Y:S01]  /*0400*/  STG.E desc[UR12][R24.64], R0 ;  /* 0x0000000018007986 */ /* 0x0003e2000c10190c */
[----:B0-----:R-:W-:-:S05]  /*0410*/  IMAD.WIDE R22, R6, 0x4, R4 ;  /* 0x0000000406167825 */ /* 0x001fca00078e0204 */
[----:B------:R1:W-:Y:S02]  /*0420*/  STG.E desc[UR12][R22.64], R20 ;  /* 0x0000001416007986 */ /* 0x0003e4000c10190c */
.L_x_3:
[----:B------:R-:W-:Y:S05]  /*0430*/  BSYNC.RECONVERGENT B0 ;  /* 0x0000000000007941 */ /* 0x000fea0003800200 */
.L_x_2:
[----:B0-----:R-:W3:Y:S01]  /*0440*/  LDG.E R27, desc[UR12][R18.64+0x4] ;  /* 0x0000040c121b7981 */ /* 0x001ee2000c1e1900 */
[----:B------:R-:W-:Y:S01]  /*0450*/  BSSY.RECONVERGENT B0, `(.L_x_5) ;  /* 0x000001e000007945 */ /* 0x000fe20003800200 */
[----:B---3--:R-:W-:-:S13]  /*0460*/  FSETP.NEU.AND P0, PT, R27, RZ, PT ;  /* 0x000000ff1b00720b */ /* 0x008fda0003f0d000 */
[----:B------:R-:W-:Y:S05]  /*0470*/  @!P0 BRA `(.L_x_6) ;  /* 0x00000000006c8947 */ /* 0x000fea0003800000 */
[----:B------:R-:W-:-:S13]  /*0480*/  ISETP.GE.AND P0, PT, R7, UR8, PT ;  /* 0x0000000807007c0c */ /* 0x000fda000bf06270 */
[----:B------:R-:W-:Y:S05]  /*0490*/  @!P0 BRA `(.L_x_7) ;  /* 0x00000000004c8947 */ /* 0x000fea0003800000 */
[----:B-1----:R-:W0:Y:S01]  /*04a0*/  S2R R23, SR_LANEID ;  /* 0x0000000000177919 */ /* 0x002e220000000000 */
[----:B------:R-:W-:Y:S01]  /*04b0*/  VOTEU.ANY UR7, UPT, PT ;  /* 0x0000000000077886 */ /* 0x000fe200038e0100 */
[----:B------:R-:W1:Y:S01]  /*04c0*/  LDC.64 R28, c[0x0][0x3d0] ;  /* 0x0000f400ff1c7b82 */ /* 0x000e620000000a00 */
[----:B------:R-:W0:Y:S08]  /*04d0*/  FLO.U32 R26, UR7 ;  /* 0x00000007001a7d00 */ /* 0x000e3000080e0000 */
[----:B------:R-:W1:Y:S01]  /*04e0*/  POPC R20, UR7 ;  /* 0x0000000700147d09 */ /* 0x000e620008000000 */
[----:B0-----:R-:W-:-:S13]  /*04f0*/  ISETP.EQ.U32.AND P0, PT, R26, R23, PT ;  /* 0x000000171a00720c */ /* 0x001fda0003f02070 */
[----:B-1----:R-:W3:Y:S01]  /*0500*/  @P0 ATOMG.E.ADD.STRONG.GPU PT, R29, desc[UR12][R28.64], R20 ;  /* 0x800000141c1d09a8 */ /* 0x002ee200081ef10c */
[----:B------:R-:W0:Y:S02]  /*0510*/  S2R R24, SR_LTMASK ;  /* 0x0000000000187919 */ /* 0x000e240000003900 */
[----:B0-----:R-:W-:-:S04]  /*0520*/  LOP3.LUT R24, R24, UR7, RZ, 0xc0, !PT ;  /* 0x0000000718187c12 */ /* 0x001fc8000f8ec0ff */
        /* <DEDUP_REMOVED lines=8> */
[----:B------:R3:W-:Y:S01]  /*05b0*/  STG.E desc[UR12][R22.64], R2 ;  /* 0x0000000216007986 */ /* 0x0007e2000c10190c */
[----:B------:R-:W-:Y:S05]  /*05c0*/  BRA `(.L_x_6) ;  /* 0x0000000000187947 */ /* 0x000fea0003800000 */
.L_x_7:
[C---:B-1----:R-:W-:Y:S01]  /*05d0*/  IMAD R25, R7.reuse, UR9, R0 ;  /* 0x0000000907197c24 */ /* 0x042fe2000f8e0200 */
[----:B------:R-:W-:-:S03]  /*05e0*/  IADD3 R7, PT, PT, R7, 0x1, RZ ;  /* 0x0000000107077810 */ /* 0x000fc60007ffe0ff */
[----:B--2---:R-:W-:-:S04]  /*05f0*/  IMAD.WIDE R22, R25, 0x4, R8 ;  /* 0x0000000419167825 */ /* 0x004fc800078e0208 */
[----:B----4-:R-:W-:Y:S01]  /*0600*/  IMAD.WIDE R24, R25, 0x4, R10 ;  /* 0x0000000419187825 */ /* 0x010fe200078e020a */
[----:B------:R0:W-:Y:S04]  /*0610*/  STG.E desc[UR12][R22.64], R27 ;  /* 0x0000001b16007986 */ /* 0x0001e8000c10190c */
[----:B------:R0:W-:Y:S02]  /*0620*/  STG.E desc[UR12][R24.64], R2 ;  /* 0x0000000218007986 */ /* 0x0001e4000c10190c */
.L_x_6:
[----:B------:R-:W-:Y:S05]  /*0630*/  BSYNC.RECONVERGENT B0 ;  /* 0x0000000000007941 */ /* 0x000fea0003800200 */
.L_x_5:
[----:B0-----:R-:W5:Y:S01]  /*0640*/  LDG.E R27, desc[UR12][R18.64+0x8] ;  /* 0x0000080c121b7981 */ /* 0x001f62000c1e1900 */
[----:B------:R-:W-:Y:S01]  /*0650*/  BSSY.RECONVERGENT B0, `(.L_x_8) ;  /* 0x0000020000007945 */ /* 0x000fe20003800200 */
[----:B-----5:R-:W-:-:S13]  /*0660*/  FSETP.NEU.AND P0, PT, R27, RZ, PT ;  /* 0x000000ff1b00720b */ /* 0x020fda0003f0d000 */
[----:B------:R-:W-:Y:S05]  /*0670*/  @!P0 BRA `(.L_x_9) ;  /* 0x0000000000748947 */ /* 0x000fea0003800000 */
[----:B------:R-:W-:-:S13]  /*0680*/  ISETP.GE.AND P0, PT, R7, UR8, PT ;  /* 0x0000000807007c0c */ /* 0x000fda000bf06270 */
[----:B------:R-:W-:Y:S05]  /*0690*/  @!P0 BRA `(.L_x_10) ;  /* 0x0000000000508947 */ /* 0x000fea0003800000 */
[----:B-1-3--:R-:W0:Y:S01]  /*06a0*/  S2R R25, SR_LANEID ;  /* 0x0000000000197919 */ /* 0x00ae220000000000 */
[----:B------:R-:W-:Y:S01]  /*06b0*/  VOTEU.ANY UR7, UPT, PT ;  /* 0x0000000000077886 */ /* 0x000fe200038e0100 */
[----:B------:R-:W1:Y:S01]  /*06c0*/  LDC.64 R22, c[0x0][0x3d0] ;  /* 0x0000f400ff167b82 */ /* 0x000e620000000a00 */
[----:B------:R-:W0:Y:S08]  /*06d0*/  FLO.U32 R26, UR7 ;  /* 0x00000007001a7d00 */ /* 0x000e3000080e0000 */
[----:B------:R-:W1:Y:S01]  /*06e0*/  POPC R20, UR7 ;  /* 0x0000000700147d09 */ /* 0x000e620008000000 */
[----:B0-----:R-:W-:-:S13]  /*06f0*/  ISETP.EQ.U32.AND P0, PT, R26, R25, PT ;  /* 0x000000191a00720c */ /* 0x001fda0003f02070 */
[----:B-1----:R-:W3:Y:S01]  /*0700*/  @P0 ATOMG.E.ADD.STRONG.GPU PT, R20, desc[UR12][R22.64], R20 ;  /* 0x80000014161409a8 */ /* 0x002ee200081ef10c */
[----:B------:R-:W0:Y:S02]  /*0710*/  S2R R6, SR_LTMASK ;  /* 0x0000000000067919 */ /* 0x000e240000003900 */
[----:B0-----:R-:W-:-:S06]  /*0720*/  LOP3.LUT R6, R6, UR7, RZ, 0xc0, !PT ;  /* 0x0000000706067c12 */ /* 0x001fcc000f8ec0ff */
[----:B------:R-:W0:Y:S01]  /*0730*/  POPC R6, R6 ;  /* 0x0000000600067309 */ /* 0x000e220000000000 */
[----:B---3--:R-:W0:Y:S02]  /*0740*/  SHFL.IDX PT, R29, R20, R26, 0x1f ;  /* 0x00001f1a141d7589 */ /* 0x008e2400000e0000 */
[----:B0-----:R-:W-:Y:S02]  /*0750*/  IADD3 R29, PT, PT, R29, R6, RZ ;  /* 0x000000061d1d7210 */ /* 0x001fe40007ffe0ff */
[----:B------:R-:W-:-:S03]  /*0760*/  IADD3 R6, PT, PT, R2, 0x1, RZ ;  /* 0x0000000102067810 */ /* 0x000fc60007ffe0ff */
[----:B------:R-:W-:-:S04]  /*0770*/  IMAD.WIDE R22, R29, 0x4, R12 ;  /* 0x000000041d167825 */ /* 0x000fc800078e020c */
[C---:B------:R-:W-:Y:S01]  /*0780*/  IMAD.WIDE R24, R29.reuse, 0x4, R14 ;  /* 0x000000041d187825 */ /* 0x040fe200078e020e */
[----:B------:R0:W-:Y:S03]  /*0790*/  STG.E desc[UR12][R22.64], R27 ;  /* 0x0000001b16007986 */ /* 0x0001e6000c10190c */
[----:B------:R-:W-:Y:S01]  /*07a0*/  IMAD.WIDE R28, R29, 0x4, R4 ;  /* 0x000000041d1c7825 */ /* 0x000fe200078e0204 */
[----:B------:R0:W-:Y:S04]  /*07b0*/  STG.E desc[UR12][R24.64], R0 ;  /* 0x0000000018007986 */ /* 0x0001e8000c10190c */
[----:B------:R0:W-:Y:S01]  /*07c0*/  STG.E desc[UR12][R28.64], R6 ;  /* 0x000000061c007986 */ /* 0x0001e2000c10190c */
[----:B------:R-:W-:Y:S05]  /*07d0*/  BRA `(.L_x_9) ;  /* 0x00000000001c7947 */ /* 0x000fea0003800000 */
.L_x_10:
[C---:B-1-3--:R-:W-:Y:S01]  /*07e0*/  IMAD R25, R7.reuse, UR9, R0 ;  /* 0x0000000907197c24 */ /* 0x04afe2000f8e0200 */
[----:B------:R-:W-:Y:S02]  /*07f0*/  IADD3 R29, PT, PT, R2, 0x1, RZ ;  /* 0x00000001021d7810 */ /* 0x000fe40007ffe0ff */
[----:B------:R-:W-:Y:S01]  /*0800*/  IADD3 R7, PT, PT, R7, 0x1, RZ ;  /* 0x0000000107077810 */ /* 0x000fe20007ffe0ff */
[----:B--2---:R-:W-:-:S04]  /*0810*/  IMAD.WIDE R22, R25, 0x4, R8 ;  /* 0x0000000419167825 */ /* 0x004fc800078e0208 */
[----:B----4-:R-:W-:Y:S01]  /*0820*/  IMAD.WIDE R24, R25, 0x4, R10 ;  /* 0x0000000419187825 */ /* 0x010fe200078e020a */
[----:B------:R0:W-:Y:S04]  /*0830*/  STG.E desc[UR12][R22.64], R27 ;  /* 0x0000001b16007986 */ /* 0x0001e8000c10190c */
[----:B------:R0:W-:Y:S02]  /*0840*/  STG.E desc[UR12][R24.64], R29 ;  /* 0x0000001d18007986 */ /* 0x0001e4000c10190c */
.L_x_9:
[----:B------:R-:W-:Y:S05]  /*0850*/  BSYNC.RECONVERGENT B0 ;  /* 0x0000000000007941 */ /* 0x000fea0003800200 */
.L_x_8:
[----:B0-----:R-:W5:Y:S01]  /*0860*/  LDG.E R27, desc[UR12][R18.64+0xc] ;  /* 0x00000c0c121b7981 */ /* 0x001f62000c1e1900 */
[----:B------:R-:W-:Y:S01]  /*0870*/  BSSY.RECONVERGENT B0, `(.L_x_11) ;  /* 0x0000020000007945 */ /* 0x000fe20003800200 */
[----:B-----5:R-:W-:-:S13]  /*0880*/  FSETP.NEU.AND P0, PT, R27, RZ, PT ;  /* 0x000000ff1b00720b */ /* 0x020fda0003f0d000 */
[----:B------:R-:W-:Y:S05]  /*0890*/  @!P0 BRA `(.L_x_12) ;  /* 0x0000000000748947 */ /* 0x000fea0003800000 */
[----:B------:R-:W-:-:S13]  /*08a0*/  ISETP.GE.AND P0, PT, R7, UR8, PT ;  /* 0x0000000807007c0c */ /* 0x000fda000bf06270 */
[----:B------:R-:W-:Y:S05]  /*08b0*/  @!P0 BRA `(.L_x_13) ;  /* 0x0000000000508947 */ /* 0x000fea0003800000 */
[----:B------:R-:W0:Y:S01]  /*08c0*/  S2R R19, SR_LANEID ;  /* 0x0000000000137919 */ /* 0x000e220000000000 */
[----:B------:R-:W-:Y:S01]  /*08d0*/  VOTEU.ANY UR7, UPT, PT ;  /* 0x0000000000077886 */ /* 0x000fe200038e0100 */
[----:B------:R-:W5:Y:S01]  /*08e0*/  LDC.64 R28, c[0x0][0x3d0] ;  /* 0x0000f400ff1c7b82 */ /* 0x000f620000000a00 */
[----:B------:R-:W0:Y:S08]  /*08f0*/  FLO.U32 R26, UR7 ;  /* 0x00000007001a7d00 */ /* 0x000e3000080e0000 */
[----:B-1----:R-:W5:Y:S01]  /*0900*/  POPC R20, UR7 ;  /* 0x0000000700147d09 */ /* 0x002f620008000000 */
[----:B0-----:R-:W-:-:S13]  /*0910*/  ISETP.EQ.U32.AND P0, PT, R26, R19, PT ;  /* 0x000000131a00720c */ /* 0x001fda0003f02070 */
[----:B-----5:R-:W3:Y:S01]  /*0920*/  @P0 ATOMG.E.ADD.STRONG.GPU PT, R29, desc[UR12][R28.64], R20 ;  /* 0x800000141c1d09a8 */ /* 0x020ee200081ef10c */
        /* <DEDUP_REMOVED lines=13> */
.L_x_13:
[C---:B-1-3--:R-:W-:Y:S01]  /*0a00*/  IMAD R23, R7.reuse, UR9, R0 ;  /* 0x0000000907177c24 */ /* 0x04afe2000f8e0200 */
[----:B------:R-:W-:Y:S02]  /*0a10*/  IADD3 R25, PT, PT, R2, 0x2, RZ ;  /* 0x0000000202197810 */ /* 0x000fe40007ffe0ff */
[----:B------:R-:W-:Y:S01]  /*0a20*/  IADD3 R7, PT, PT, R7, 0x1, RZ ;  /* 0x0000000107077810 */ /* 0x000fe20007ffe0ff */
[----:B--2---:R-:W-:-:S04]  /*0a30*/  IMAD.WIDE R18, R23, 0x4, R8 ;  /* 0x0000000417127825 */ /* 0x004fc800078e0208 */
[----:B----4-:R-:W-:Y:S01]  /*0a40*/  IMAD.WIDE R22, R23, 0x4, R10 ;  /* 0x0000000417167825 */ /* 0x010fe200078e020a */
[----:B------:R0:W-:Y:S04]  /*0a50*/  STG.E desc[UR12][R18.64], R27 ;  /* 0x0000001b12007986 */ /* 0x0001e8000c10190c */
[----:B------:R0:W-:Y:S02]  /*0a60*/  STG.E desc[UR12][R22.64], R25 ;  /* 0x0000001916007986 */ /* 0x0001e4000c10190c */
.L_x_12:
[----:B------:R-:W-:Y:S05]  /*0a70*/  BSYNC.RECONVERGENT B0 ;  /* 0x0000000000007941 */ /* 0x000fea0003800200 */
.L_x_11:
[----:B---3--:R-:W-:Y:S02]  /*0a80*/  IADD3 R2, PT, PT, R2, 0x4, RZ ;  /* 0x0000000402027810 */ /* 0x008fe40007ffe0ff */
[----:B------:R-:W-:Y:S01]  /*0a90*/  IADD3 R21, PT, PT, R21, 0x4, RZ ;  /* 0x0000000415157810 */ /* 0x000fe20007ffe0ff */
[----:B------:R-:W-:Y:S06]  /*0aa0*/  BRA.U UP0, `(.L_x_14) ;  /* 0xfffffff500d07547 */ /* 0x000fec000b83ffff */
[----:B01----:R-:W-:-:S07]  /*0ab0*/  MOV R25, UR4 ;  /* 0x0000000400197c02 */ /* 0x003fce0008000f00 */
.L_x_1:
[----:B------:R-:W0:Y:S02]  /*0ac0*/  LDCU UR6, c[0x0][0x3c8] ;  /* 0x00007900ff0677ac */ /* 0x000e240008000800 */
[----:B0-----:R-:W-:-:S09]  /*0ad0*/  ULOP3.LUT UP0, UR4, UR6, 0x3, URZ, 0xc0, !UPT ;  /* 0x0000000306047892 */ /* 0x001fd2000f80c0ff */
[----:B------:R-:W-:Y:S05]  /*0ae0*/  BRA.U !UP0, `(.L_x_0) ;  /* 0x0000000108c07547 */ /* 0x000fea000b800000 */
[----:B------:R-:W0:Y:S01]  /*0af0*/  LDC.64 R16, c[0x0][0x3b0] ;  /* 0x0000ec00ff107b82 */ /* 0x000e220000000a00 */
[----:B------:R-:W-:Y:S01]  /*0b00*/  IMAD R27, R0, UR6, R25 ;  /* 0x00000006001b7c24 */ /* 0x000fe2000f8e0219 */
[----:B------:R-:W1:Y:S01]  /*0b10*/  LDCU UR8, c[0x0][0x3c4] ;  /* 0x00007880ff0877ac */ /* 0x000e620008000800 */
[----:B------:R-:W3:Y:S05]  /*0b20*/  LDCU UR7, c[0x0][0x3c0] ;  /* 0x00007800ff0777ac */ /* 0x000eea0008000800 */
[----:B------:R-:W0:Y:S01]  /*0b30*/  LDC.64 R14, c[0x0][0x390] ;  /* 0x0000e400ff0e7b82 */ /* 0x000e220000000a00 */
[----:B------:R-:W-:-:S07]  /*0b40*/  UIADD3 UR4, UPT, UPT, -UR4, URZ, URZ ;  /* 0x000000ff04047290 */ /* 0x000fce000fffe1ff */
[----:B------:R-:W0:Y:S08]  /*0b50*/  LDC.64 R12, c[0x0][0x398] ;  /* 0x0000e600ff0c7b82 */ /* 0x000e300000000a00 */
[----:B----4-:R-:W4:Y:S08]  /*0b60*/  LDC.64 R10, c[0x0][0x3a0] ;  /* 0x0000e800ff0a7b82 */ /* 0x010f300000000a00 */
[----:B--2---:R-:W2:Y:S08]  /*0b70*/  LDC.64 R8, c[0x0][0x3a8] ;  /* 0x0000ea00ff087b82 */ /* 0x004eb00000000a00 */
[----:B-1-3--:R-:W0:Y:S02]  /*0b80*/  LDC.64 R4, c[0x0][0x380] ;  /* 0x0000e000ff047b82 */ /* 0x00ae240000000a00 */
.L_x_18:
[----:B0-----:R-:W-:-:S05]  /*0b90*/  IMAD.WIDE R18, R27, 0x4, R4 ;  /* 0x000000041b127825 */ /* 0x001fca00078e0204 */
[----:B------:R-:W3:Y:S01]  /*0ba0*/  LDG.E R29, desc[UR12][R18.64] ;  /* 0x0000000c121d7981 */ /* 0x000ee2000c1e1900 */
[----:B------:R-:W-:Y:S01]  /*0bb0*/  UIADD3 UR4, UPT, UPT, UR4, 0x1, URZ ;  /* 0x0000000104047890 */ /* 0x000fe2000fffe0ff */
[----:B------:R-:W-:Y:S03]  /*0bc0*/  BSSY.RECONVERGENT B0, `(.L_x_15) ;  /* 0x000001f000007945 */ /* 0x000fe60003800200 */
[----:B------:R-:W-:Y:S01]  /*0bd0*/  UISETP.NE.AND UP0, UPT, UR4, URZ, UPT ;  /* 0x000000ff0400728c */ /* 0x000fe2000bf05270 */
[----:B---3--:R-:W-:-:S13]  /*0be0*/  FSETP.NEU.AND P0, PT, R29, RZ, PT ;  /* 0x000000ff1d00720b */ /* 0x008fda0003f0d000 */
[----:B------:R-:W-:Y:S05]  /*0bf0*/  @!P0 BRA `(.L_x_16) ;  /* 0x00000000006c8947 */ /* 0x000fea0003800000 */
[----:B------:R-:W-:-:S13]  /*0c00*/  ISETP.GE.AND P0, PT, R7, UR7, PT ;  /* 0x0000000707007c0c */ /* 0x000fda000bf06270 */
[----:B------:R-:W-:Y:S05]  /*0c10*/  @!P0 BRA `(.L_x_17) ;  /* 0x00000000004c8947 */ /* 0x000fea0003800000 */
[----:B------:R-:W0:Y:S01]  /*0c20*/  S2R R21, SR_LANEID ;  /* 0x0000000000157919 */ /* 0x000e220000000000 */
        /* <DEDUP_REMOVED lines=10> */
[----:B0-----:R-:W-:-:S05]  /*0cd0*/  IADD3 R23, PT, PT, R23, R24, RZ ;  /* 0x0000001817177210 */ /* 0x001fca0007ffe0ff */
[----:B----4-:R-:W-:-:S04]  /*0ce0*/  IMAD.WIDE R18, R23, 0x4, R10 ;  /* 0x0000000417127825 */ /* 0x010fc800078e020a */
[C---:B--2---:R-:W-:Y:S01]  /*0cf0*/  IMAD.WIDE R20, R23.reuse, 0x4, R8 ;  /* 0x0000000417147825 */ /* 0x044fe200078e0208 */
[----:B------:R0:W-:Y:S03]  /*0d00*/  STG.E desc[UR12][R18.64], R29 ;  /* 0x0000001d12007986 */ /* 0x0001e6000c10190c */
[----:B------:R-:W-:Y:S01]  /*0d10*/  IMAD.WIDE R22, R23, 0x4, R16 ;  /* 0x0000000417167825 */ /* 0x000fe200078e0210 */
[----:B------:R0:W-:Y:S04]  /*0d20*/  STG.E desc[UR12][R20.64], R0 ;  /* 0x0000000014007986 */ /* 0x0001e8000c10190c */
[----:B------:R0:W-:Y:S01]  /*0d30*/  STG.E desc[UR12][R22.64], R25 ;  /* 0x0000001916007986 */ /* 0x0001e2000c10190c */
[----:B------:R-:W-:Y:S05]  /*0d40*/  BRA `(.L_x_16) ;  /* 0x0000000000187947 */ /* 0x000fea0003800000 */
.L_x_17:
[C---:B------:R-:W-:Y:S01]  /*0d50*/  IMAD R21, R7.reuse, UR8, R0 ;  /* 0x0000000807157c24 */ /* 0x040fe2000f8e0200 */
[----:B------:R-:W-:-:S03]  /*0d60*/  IADD3 R7, PT, PT, R7, 0x1, RZ ;  /* 0x0000000107077810 */ /* 0x000fc60007ffe0ff */
[----:B------:R-:W-:-:S04]  /*0d70*/  IMAD.WIDE R18, R21, 0x4, R14 ;  /* 0x0000000415127825 */ /* 0x000fc800078e020e */
[----:B------:R-:W-:Y:S01]  /*0d80*/  IMAD.WIDE R20, R21, 0x4, R12 ;  /* 0x0000000415147825 */ /* 0x000fe200078e020c */
[----:B------:R1:W-:Y:S04]  /*0d90*/  STG.E desc[UR12][R18.64], R29 ;  /* 0x0000001d12007986 */ /* 0x0003e8000c10190c */
[----:B------:R1:W-:Y:S02]  /*0da0*/  STG.E desc[UR12][R20.64], R25 ;  /* 0x0000001914007986 */ /* 0x0003e4000c10190c */
.L_x_16:
[----:B------:R-:W-:Y:S05]  /*0db0*/  BSYNC.RECONVERGENT B0 ;  /* 0x0000000000007941 */ /* 0x000fea0003800200 */
.L_x_15:
[----:B01----:R-:W-:Y:S02]  /*0dc0*/  IADD3 R25, PT, PT, R25, 0x1, RZ ;  /* 0x0000000119197810 */ /* 0x003fe40007ffe0ff */
[----:B------:R-:W-:Y:S01]  /*0dd0*/  IADD3 R27, PT, PT, R27, 0x1, RZ ;  /* 0x000000011b1b7810 */ /* 0x000fe20007ffe0ff */
[----:B------:R-:W-:Y:S06]  /*0de0*/  BRA.U UP0, `(.L_x_18) ;  /* 0xfffffffd00687547 */ /* 0x000fec000b83ffff */
.L_x_0:
[----:B------:R-:W0:Y:S01]  /*0df0*/  LDCU UR6, c[0x0][0x3c0] ;  /* 0x00007800ff0677ac */ /* 0x000e220008000800 */
[----:B------:R-:W-:Y:S01]  /*0e00*/  BSSY.RECONVERGENT B0, `(.L_x_19) ;  /* 0x0000071000007945 */ /* 0x000fe20003800200 */
[----:B0-----:R-:W-:-:S13]  /*0e10*/  ISETP.GE.AND P0, PT, R7, UR6, PT ;  /* 0x0000000607007c0c */ /* 0x001fda000bf06270 */
[----:B------:R-:W-:Y:S05]  /*0e20*/  @P0 BRA `(.L_x_20) ;  /* 0x0000000400b80947 */ /* 0x000fea0003800000 */
[C---:B------:R-:W-:Y:S01]  /*0e30*/  IADD3 R2, PT, PT, R7.reuse, -UR6, RZ ;  /* 0x8000000607027c10 */ /* 0x040fe2000fffe0ff */
[----:B------:R-:W-:Y:S01]  /*0e40*/  BSSY.RECONVERGENT B1, `(.L_x_21) ;  /* 0x0000031000017945 */ /* 0x000fe20003800200 */
[----:B------:R-:W-:Y:S02]  /*0e50*/  IADD3 R4, PT, PT, -R7, UR6, RZ ;  /* 0x0000000607047c10 */ /* 0x000fe4000fffe1ff */
[----:B------:R-:W-:Y:S02]  /*0e60*/  ISETP.GT.U32.AND P0, PT, R2, -0x8, PT ;  /* 0xfffffff80200780c */ /* 0x000fe40003f04070 */
[----:B------:R-:W-:-:S11]  /*0e70*/  LOP3.LUT P1, R5, R4, 0x7, RZ, 0xc0, !PT ;  /* 0x0000000704057812 */ /* 0x000fd6000782c0ff */
[----:B------:R-:W-:Y:S05]  /*0e80*/  @P0 BRA `(.L_x_22) ;  /* 0x0000000000b00947 */ /* 0x000fea0003800000 */
[----:B------:R-:W0:Y:S01]  /*0e90*/  LDC R6, c[0x0][0x3c4] ;  /* 0x0000f100ff067b82 */ /* 0x000e220000000800 */
[----:B------:R-:W-:-:S04]  /*0ea0*/  LOP3.LUT R24, R4, 0xfffffff8, RZ, 0xc0, !PT ;  /* 0xfffffff804187812 */ /* 0x000fc800078ec0ff */
[----:B------:R-:W-:-:S03]  /*0eb0*/  IADD3 R24, PT, PT, -R24, RZ, RZ ;  /* 0x000000ff18187210 */ /* 0x000fc60007ffe1ff */
[----:B--2---:R-:W1:Y:S08]  /*0ec0*/  LDC.64 R8, c[0x0][0x390] ;  /* 0x0000e400ff087b82 */ /* 0x004e700000000a00 */
[----:B----4-:R-:W2:Y:S01]  /*0ed0*/  LDC.64 R10, c[0x0][0x398] ;  /* 0x0000e600ff0a7b82 */ /* 0x010ea20000000a00 */
[----:B0-----:R-:W-:-:S07]  /*0ee0*/  IMAD R2, R7, R6, R0 ;  /* 0x0000000607027224 */ /* 0x001fce00078e0200 */
.L_x_23:
[----:B-12---:R-:W-:Y:S01]  /*0ef0*/  IMAD.WIDE R22, R2, 0x4, R8 ;  /* 0x0000000402167825 */ /* 0x006fe200078e0208 */
[----:B------:R-:W-:Y:S02]  /*0f00*/  MOV R25, 0xffffffff ;  /* 0xffffffff00197802 */ /* 0x000fe40000000f00 */
[----:B------:R-:W-:Y:S01]  /*0f10*/  IADD3 R24, PT, PT, R24, 0x8, RZ ;  /* 0x0000000818187810 */ /* 0x000fe20007ffe0ff */
[----:B--2---:R-:W-:Y:S01]  /*0f20*/  IMAD.WIDE R20, R2, 0x4, R10 ;  /* 0x0000000402147825 */ /* 0x004fe200078e020a */
[----:B------:R-:W-:Y:S01]  /*0f30*/  STG.E desc[UR12][R22.64], RZ ;  /* 0x000000ff16007986 */ /* 0x000fe2000c10190c */
[----:B------:R-:W-:Y:S02]  /*0f40*/  IADD3 R7, PT, PT, R7, 0x8, RZ ;  /* 0x0000000807077810 */ /* 0x000fe40007ffe0ff */
[----:B------:R-:W-:Y:S01]  /*0f50*/  IMAD.WIDE R18, R6, 0x4, R22 ;  /* 0x0000000406127825 */ /* 0x000fe200078e0216 */
[----:B------:R0:W-:Y:S01]  /*0f60*/  STG.E desc[UR12][R20.64], R25 ;  /* 0x0000001914007986 */ /* 0x0001e2000c10190c */
[----:B------:R-:W-:-:S02]  /*0f70*/  ISETP.NE.AND P0, PT, R24, RZ, PT ;  /* 0x000000ff1800720c */ /* 0x000fc40003f05270 */
[C---:B------:R-:W-:Y:S01]  /*0f80*/  IMAD.WIDE R16, R6.reuse, 0x4, R20 ;  /* 0x0000000406107825 */ /* 0x040fe200078e0214 */
[----:B------:R-:W-:Y:S01]  /*0f90*/  STG.E desc[UR12][R18.64], RZ ;  /* 0x000000ff12007986 */ /* 0x000fe2000c10190c */
[C---:B------:R-:W-:Y:S02]  /*0fa0*/  LEA R2, R6.reuse, R2, 0x3 ;  /* 0x0000000206027211 */ /* 0x040fe400078e18ff */
[C---:B------:R-:W-:Y:S01]  /*0fb0*/  IMAD.WIDE R14, R6.reuse, 0x4, R18 ;  /* 0x00000004060e7825 */ /* 0x040fe200078e0212 */
[----:B------:R1:W-:Y:S03]  /*0fc0*/  STG.E desc[UR12][R16.64], R25 ;  /* 0x0000001910007986 */ /* 0x0003e6000c10190c */
[C---:B------:R-:W-:Y:S01]  /*0fd0*/  IMAD.WIDE R12, R6.reuse, 0x4, R16 ;  /* 0x00000004060c7825 */ /* 0x040fe200078e0210 */
[----:B------:R2:W-:Y:S03]  /*0fe0*/  STG.E desc[UR12][R14.64], RZ ;  /* 0x000000ff0e007986 */ /* 0x0005e6000c10190c */
[C---:B0-----:R-:W-:Y:S01]  /*0ff0*/  IMAD.WIDE R20, R6.reuse, 0x4, R14 ;  /* 0x0000000406147825 */ /* 0x041fe200078e020e */
[----:B------:R0:W-:Y:S03]  /*1000*/  STG.E desc[UR12][R12.64], R25 ;  /* 0x000000190c007986 */ /* 0x0001e6000c10190c */
[C---:B------:R-:W-:Y:S01]  /*1010*/  IMAD.WIDE R22, R6.reuse, 0x4, R12 ;  /* 0x0000000406167825 */ /* 0x040fe200078e020c */
[----:B------:R3:W-:Y:S03]  /*1020*/  STG.E desc[UR12][R20.64], RZ ;  /* 0x000000ff14007986 */ /* 0x0007e6000c10190c */
[C---:B-1----:R-:W-:Y:S01]  /*1030*/  IMAD.WIDE R16, R6.reuse, 0x4, R20 ;  /* 0x0000000406107825 */ /* 0x042fe200078e0214 */
[----:B------:R1:W-:Y:S03]  /*1040*/  STG.E desc[UR12][R22.64], R25 ;  /* 0x0000001916007986 */ /* 0x0003e6000c10190c */
[C---:B------:R-:W-:Y:S01]  /*1050*/  IMAD.WIDE R18, R6.reuse, 0x4, R22 ;  /* 0x0000000406127825 */ /* 0x040fe200078e0216 */
[----:B------:R4:W-:Y:S03]  /*1060*/  STG.E desc[UR12][R16.64], RZ ;  /* 0x000000ff10007986 */ /* 0x0009e6000c10190c */
[C---:B--2---:R-:W-:Y:S01]  /*1070*/  IMAD.WIDE R14, R6.reuse, 0x4, R16 ;  /* 0x00000004060e7825 */ /* 0x044fe200078e0210 */
[----:B------:R2:W-:Y:S03]  /*1080*/  STG.E desc[UR12][R18.64], R25 ;  /* 0x0000001912007986 */ /* 0x0005e6000c10190c */
[C---:B0-----:R-:W-:Y:S01]  /*1090*/  IMAD.WIDE R12, R6.reuse, 0x4, R18 ;  /* 0x00000004060c7825 */ /* 0x041fe200078e0212 */
[----:B------:R2:W-:Y:S03]  /*10a0*/  STG.E desc[UR12][R14.64], RZ ;  /* 0x000000ff0e007986 */ /* 0x0005e6000c10190c */
[C---:B---3--:R-:W-:Y:S01]  /*10b0*/  IMAD.WIDE R20, R6.reuse, 0x4, R14 ;  /* 0x0000000406147825 */ /* 0x048fe200078e020e */
[----:B------:R2:W-:Y:S03]  /*10c0*/  STG.E desc[UR12][R12.64], R25 ;  /* 0x000000190c007986 */ /* 0x0005e6000c10190c */
[C---:B-1----:R-:W-:Y:S01]  /*10d0*/  IMAD.WIDE R22, R6.reuse, 0x4, R12 ;  /* 0x0000000406167825 */ /* 0x042fe200078e020c */
[----:B------:R2:W-:Y:S03]  /*10e0*/  STG.E desc[UR12][R20.64], RZ ;  /* 0x000000ff14007986 */ /* 0x0005e6000c10190c */
[C---:B----4-:R-:W-:Y:S01]  /*10f0*/  IMAD.WIDE R16, R6.reuse, 0x4, R20 ;  /* 0x0000000406107825 */ /* 0x050fe200078e0214 */
[----:B------:R2:W-:Y:S03]  /*1100*/  STG.E desc[UR12][R22.64], R25 ;  /* 0x0000001916007986 */ /* 0x0005e6000c10190c */
[----:B------:R-:W-:Y:S01]  /*1110*/  IMAD.WIDE R26, R6, 0x4, R22 ;  /* 0x00000004061a7825 */ /* 0x000fe200078e0216 */
[----:B------:R2:W-:Y:S04]  /*1120*/  STG.E desc[UR12][R16.64], RZ ;  /* 0x000000ff10007986 */ /* 0x0005e8000c10190c */
[----:B------:R2:W-:Y:S01]  /*1130*/  STG.E desc[UR12][R26.64], R25 ;  /* 0x000000191a007986 */ /* 0x0005e2000c10190c */
[----:B------:R-:W-:Y:S05]  /*1140*/  @P0 BRA `(.L_x_23) ;  /* 0xfffffffc00680947 */ /* 0x000fea000383ffff */
.L_x_22:
[----:B------:R-:W-:Y:S05]  /*1150*/  BSYNC.RECONVERGENT B1 ;  /* 0x0000000000017941 */ /* 0x000fea0003800200 */
.L_x_21:
[----:B------:R-:W-:Y:S05]  /*1160*/  @!P1 BRA `(.L_x_20) ;  /* 0x0000000000e89947 */ /* 0x000fea0003800000 */
[----:B------:R-:W-:Y:S01]  /*1170*/  ISETP.GE.U32.AND P0, PT, R5, 0x4, PT ;  /* 0x000000040500780c */ /* 0x000fe20003f06070 */
[----:B------:R-:W-:Y:S01]  /*1180*/  BSSY.RECONVERGENT B1, `(.L_x_24) ;  /* 0x000001a000017945 */ /* 0x000fe20003800200 */
[----:B------:R-:W-:-:S04]  /*1190*/  LOP3.LUT R2, R4, 0x3, RZ, 0xc0, !PT ;  /* 0x0000000304027812 */ /* 0x000fc800078ec0ff */
[----:B------:R-:W-:-:S07]  /*11a0*/  ISETP.NE.AND P1, PT, R2, RZ, PT ;  /* 0x000000ff0200720c */ /* 0x000fce0003f25270 */
[----:B------:R-:W-:Y:S06]  /*11b0*/  @!P0 BRA `(.L_x_25) ;  /* 0x0000000000588947 */ /* 0x000fec0003800000 */
[----:B--2---:R-:W0:Y:S01]  /*11c0*/  LDC R21, c[0x0][0x3c4] ;  /* 0x0000f100ff157b82 */ /* 0x004e220000000800 */
[----:B------:R-:W-:-:S07]  /*11d0*/  MOV R5, 0xffffffff ;  /* 0xffffffff00057802 */ /* 0x000fce0000000f00 */
[----:B----4-:R-:W1:Y:S08]  /*11e0*/  LDC.64 R10, c[0x0][0x390] ;  /* 0x0000e400ff0a7b82 */ /* 0x010e700000000a00 */
[----:B------:R-:W2:Y:S01]  /*11f0*/  LDC.64 R8, c[0x0][0x398] ;  /* 0x0000e600ff087b82 */ /* 0x000ea20000000a00 */
[C---:B0-----:R-:W-:Y:S01]  /*1200*/  IMAD R23, R7.reuse, R21, R0 ;  /* 0x0000001507177224 */ /* 0x041fe200078e0200 */
[----:B------:R-:W-:-:S03]  /*1210*/  IADD3 R7, PT, PT, R7, 0x4, RZ ;  /* 0x0000000407077810 */ /* 0x000fc60007ffe0ff */
[----:B-1----:R-:W-:-:S05]  /*1220*/  IMAD.WIDE R10, R23, 0x4, R10 ;  /* 0x00000004170a7825 */ /* 0x002fca00078e020a */
[----:B------:R0:W-:Y:S01]  /*1230*/  STG.E desc[UR12][R10.64], RZ ;  /* 0x000000ff0a007986 */ /* 0x0001e2000c10190c */
[----:B------:R-:W-:-:S04]  /*1240*/  IMAD.WIDE R16, R21, 0x4, R10 ;  /* 0x0000000415107825 */ /* 0x000fc800078e020a */
[----:B--2---:R-:W-:-:S04]  /*1250*/  IMAD.WIDE R22, R23, 0x4, R8 ;  /* 0x0000000417167825 */ /* 0x004fc800078e0208 */
[C---:B------:R-:W-:Y:S01]  /*1260*/  IMAD.WIDE R12, R21.reuse, 0x4, R16 ;  /* 0x00000004150c7825 */ /* 0x040fe200078e0210 */
[----:B------:R0:W-:Y:S03]  /*1270*/  STG.E desc[UR12][R22.64], R5 ;  /* 0x0000000516007986 */ /* 0x0001e6000c10190c */
[C---:B------:R-:W-:Y:S01]  /*1280*/  IMAD.WIDE R8, R21.reuse, 0x4, R22 ;  /* 0x0000000415087825 */ /* 0x040fe200078e0216 */
[----:B------:R0:W-:Y:S03]  /*1290*/  STG.E desc[UR12][R16.64], RZ ;  /* 0x000000ff10007986 */ /* 0x0001e6000c10190c */
[C---:B------:R-:W-:Y:S01]  /*12a0*/  IMAD.WIDE R18, R21.reuse, 0x4, R12 ;  /* 0x0000000415127825 */ /* 0x040fe200078e020c */
[----:B------:R0:W-:Y:S03]  /*12b0*/  STG.E desc[UR12][R8.64], R5 ;  /* 0x0000000508007986 */ /* 0x0001e6000c10190c */
[C---:B------:R-:W-:Y:S01]  /*12c0*/  IMAD.WIDE R14, R21.reuse, 0x4, R8 ;  /* 0x00000004150e7825 */ /* 0x040fe200078e0208 */
[----:B------:R0:W-:Y:S04]  /*12d0*/  STG.E desc[UR12][R12.64], RZ ;  /* 0x000000ff0c007986 */ /* 0x0001e8000c10190c */
[----:B------:R0:W-:Y:S01]  /*12e0*/  STG.E desc[UR12][R14.64], R5 ;  /* 0x000000050e007986 */ /* 0x0001e2000c10190c */
[----:B------:R-:W-:-:S03]  /*12f0*/  IMAD.WIDE R20, R21, 0x4, R14 ;  /* 0x0000000415147825 */ /* 0x000fc600078e020e */
[----:B------:R0:W-:Y:S04]  /*1300*/  STG.E desc[UR12][R18.64], RZ ;  /* 0x000000ff12007986 */ /* 0x0001e8000c10190c */
[----:B------:R0:W-:Y:S02]  /*1310*/  STG.E desc[UR12][R20.64], R5 ;  /* 0x0000000514007986 */ /* 0x0001e4000c10190c */
.L_x_25:
[----:B------:R-:W-:Y:S05]  /*1320*/  BSYNC.RECONVERGENT B1 ;  /* 0x0000000000017941 */ /* 0x000fea0003800200 */
.L_x_24:
[----:B------:R-:W-:Y:S05]  /*1330*/  @!P1 BRA `(.L_x_20) ;  /* 0x0000000000749947 */ /* 0x000fea0003800000 */
[----:B------:R-:W-:Y:S01]  /*1340*/  LOP3.LUT R4, R4, 0x1, RZ, 0xc0, !PT ;  /* 0x0000000104047812 */ /* 0x000fe200078ec0ff */
[----:B0-2---:R-:W0:Y:S01]  /*1350*/  LDC.64 R8, c[0x0][0x390] ;  /* 0x0000e400ff087b82 */ /* 0x005e220000000a00 */
[----:B------:R-:W-:Y:S01]  /*1360*/  ISETP.NE.AND P0, PT, R2, 0x1, PT ;  /* 0x000000010200780c */ /* 0x000fe20003f05270 */
[----:B------:R-:W-:Y:S01]  /*1370*/  BSSY.RECONVERGENT B1, `(.L_x_26) ;  /* 0x0000013000017945 */ /* 0x000fe20003800200 */
[----:B------:R-:W-:-:S05]  /*1380*/  ISETP.NE.U32.AND P1, PT, R4, 0x1, PT ;  /* 0x000000010400780c */ /* 0x000fca0003f25070 */
[----:B------:R-:W1:Y:S08]  /*1390*/  LDC.64 R4, c[0x0][0x398] ;  /* 0x0000e600ff047b82 */ /* 0x000e700000000a00 */
[----:B------:R-:W2:Y:S01]  /*13a0*/  @!P1 LDC R6, c[0x0][0x3c4] ;  /* 0x0000f100ff069b82 */ /* 0x000ea20000000800 */
[----:B------:R-:W-:Y:S05]  /*13b0*/  @!P0 BRA `(.L_x_27) ;  /* 0x0000000000388947 */ /* 0x000fea0003800000 */
[----:B------:R-:W3:Y:S01]  /*13c0*/  LDC R17, c[0x0][0x3c4] ;  /* 0x0000f100ff117b82 */ /* 0x000ee20000000800 */
[----:B------:R-:W-:-:S07]  /*13d0*/  MOV R19, 0xffffffff ;  /* 0xffffffff00137802 */ /* 0x000fce0000000f00 */
[----:B----4-:R-:W4:Y:S08]  /*13e0*/  LDC.64 R10, c[0x0][0x390] ;  /* 0x0000e400ff0a7b82 */ /* 0x010f300000000a00 */
[----:B------:R-:W5:Y:S01]  /*13f0*/  LDC.64 R12, c[0x0][0x398] ;  /* 0x0000e600ff0c7b82 */ /* 0x000f620000000a00 */
[C---:B---3--:R-:W-:Y:S01]  /*1400*/  IMAD R15, R7.reuse, R17, R0 ;  /* 0x00000011070f7224 */ /* 0x048fe200078e0200 */
[----:B------:R-:W-:-:S03]  /*1410*/  IADD3 R7, PT, PT, R7, 0x2, RZ ;  /* 0x0000000207077810 */ /* 0x000fc60007ffe0ff */
[----:B----4-:R-:W-:-:S05]  /*1420*/  IMAD.WIDE R10, R15, 0x4, R10 ;  /* 0x000000040f0a7825 */ /* 0x010fca00078e020a */
[----:B------:R3:W-:Y:S01]  /*1430*/  STG.E desc[UR12][R10.64], RZ ;  /* 0x000000ff0a007986 */ /* 0x0007e2000c10190c */
[----:B-----5:R-:W-:-:S04]  /*1440*/  IMAD.WIDE R12, R15, 0x4, R12 ;  /* 0x000000040f0c7825 */ /* 0x020fc800078e020c */
[C---:B------:R-:W-:Y:S01]  /*1450*/  IMAD.WIDE R14, R17.reuse, 0x4, R10 ;  /* 0x00000004110e7825 */ /* 0x040fe200078e020a */
[----:B------:R3:W-:Y:S03]  /*1460*/  STG.E desc[UR12][R12.64], R19 ;  /* 0x000000130c007986 */ /* 0x0007e6000c10190c */
[----:B------:R-:W-:Y:S01]  /*1470*/  IMAD.WIDE R16, R17, 0x4, R12 ;  /* 0x0000000411107825 */ /* 0x000fe200078e020c */
[----:B------:R3:W-:Y:S04]  /*1480*/  STG.E desc[UR12][R14.64], RZ ;  /* 0x000000ff0e007986 */ /* 0x0007e8000c10190c */
[----:B------:R3:W-:Y:S02]  /*1490*/  STG.E desc[UR12][R16.64], R19 ;  /* 0x0000001310007986 */ /* 0x0007e4000c10190c */
.L_x_27:
[----:B------:R-:W-:Y:S05]  /*14a0*/  BSYNC.RECONVERGENT B1 ;  /* 0x0000000000017941 */ /* 0x000fea0003800200 */
.L_x_26:
[----:B--2---:R-:W-:Y:S01]  /*14b0*/  @!P1 IMAD R7, R7, R6, R0 ;  /* 0x0000000607079224 */ /* 0x004fe200078e0200 */
[----:B---34-:R-:W-:-:S03]  /*14c0*/  @!P1 MOV R11, 0xffffffff ;  /* 0xffffffff000b9802 */ /* 0x018fc60000000f00 */
[----:B0-----:R-:W-:-:S04]  /*14d0*/  @!P1 IMAD.WIDE R8, R7, 0x4, R8 ;  /* 0x0000000407089825 */ /* 0x001fc800078e0208 */
[----:B-1----:R-:W-:Y:S01]  /*14e0*/  @!P1 IMAD.WIDE R4, R7, 0x4, R4 ;  /* 0x0000000407049825 */ /* 0x002fe200078e0204 */
[----:B------:R1:W-:Y:S04]  /*14f0*/  @!P1 STG.E desc[UR12][R8.64], RZ ;  /* 0x000000ff08009986 */ /* 0x0003e8000c10190c */
[----:B------:R1:W-:Y:S02]  /*1500*/  @!P1 STG.E desc[UR12][R4.64], R11 ;  /* 0x0000000b04009986 */ /* 0x0003e4000c10190c */
.L_x_20:
[----:B------:R-:W-:Y:S05]  /*1510*/  BSYNC.RECONVERGENT B0 ;  /* 0x0000000000007941 */ /* 0x000fea0003800200 */
.L_x_19:
[----:B------:R-:W-:Y:S01]  /*1520*/  UISETP.GE.AND UP0, UPT, UR6, 0x1, UPT ;  /* 0x000000010600788c */ /* 0x000fe2000bf06270 */
[----:B------:R-:W-:-:S08]  /*1530*/  HFMA2 R2, -RZ, RZ, 0, 0 ;  /* 0x00000000ff027431 */ /* 0x000fd000000001ff */
[----:B------:R-:W-:Y:S05]  /*1540*/  BRA.U !UP0, `(.L_x_28) ;  /* 0x0000000d083c7547 */ /* 0x000fea000b800000 */
[----:B------:R-:W-:Y:S01]  /*1550*/  UISETP.GE.U32.AND UP0, UPT, UR6, 0x8, UPT ;  /* 0x000000080600788c */ /* 0x000fe2000bf06070 */
[----:B------:R-:W-:Y:S01]  /*1560*/  MOV R2, RZ ;  /* 0x000000ff00027202 */ /* 0x000fe20000000f00 */
[----:B------:R-:W-:-:S07]  /*1570*/  UMOV UR4, URZ ;  /* 0x000000ff00047c82 */ /* 0x000fce0008000000 */
[----:B------:R-:W-:Y:S05]  /*1580*/  BRA.U !UP0, `(.L_x_29) ;  /* 0x0000000508a47547 */ /* 0x000fea000b800000 */
[----:B012---:R-:W0:Y:S01]  /*1590*/  LDC R9, c[0x0][0x3c4] ;  /* 0x0000f100ff097b82 */ /* 0x007e220000000800 */
[----:B------:R-:W-:Y:S01]  /*15a0*/  ULOP3.LUT UR4, UR6, 0x7ffffff8, URZ, 0xc0, !UPT ;  /* 0x7ffffff806047892 */ /* 0x000fe2000f8ec0ff */
[----:B------:R-:W-:Y:S02]  /*15b0*/  MOV R2, RZ ;  /* 0x000000ff00027202 */ /* 0x000fe40000000f00 */
[-C--:B------:R-:W-:Y:S01]  /*15c0*/  MOV R12, R0.reuse ;  /* 0x00000000000c7202 */ /* 0x080fe20000000f00 */
[----:B------:R-:W-:Y:S01]  /*15d0*/  UIADD3 UR6, UPT, UPT, -UR4, URZ, URZ ;  /* 0x000000ff04067290 */ /* 0x000fe2000fffe1ff */
[C---:B0-----:R-:W-:Y:S01]  /*15e0*/  IADD3 R3, PT, PT, R9.reuse, UR5, R3 ;  /* 0x0000000509037c10 */ /* 0x041fe2000fffe003 */
[C-C-:B------:R-:W-:Y:S01]  /*15f0*/  IMAD R5, R9.reuse, 0x3, R0.reuse ;  /* 0x0000000309057824 */ /* 0x140fe200078e0200 */
[CC--:B------:R-:W-:Y:S01]  /*1600*/  LEA R4, R9.reuse, R0.reuse, 0x1 ;  /* 0x0000000009047211 */ /* 0x0c0fe200078e08ff */
[C-C-:B------:R-:W-:Y:S01]  /*1610*/  IMAD R7, R9.reuse, 0x5, R0.reuse ;  /* 0x0000000509077824 */ /* 0x140fe200078e0200 */
[C---:B------:R-:W-:Y:S01]  /*1620*/  LEA R6, R9.reuse, R0, 0x2 ;  /* 0x0000000009067211 */ /* 0x040fe200078e10ff */
[----:B------:R-:W-:-:S02]  /*1630*/  IMAD R8, R9, 0x6, R0 ;  /* 0x0000000609087824 */ /* 0x000fc400078e0200 */
[----:B------:R-:W-:-:S07]  /*1640*/  IMAD R9, R9, 0x7, R0 ;  /* 0x0000000709097824 */ /* 0x000fce00078e0200 */
.L_x_30:
[----:B------:R-:W0:Y:S08]  /*1650*/  LDC.64 R16, c[0x0][0x398] ;  /* 0x0000e600ff107b82 */ /* 0x000e300000000a00 */
[----:B----4-:R-:W1:Y:S01]  /*1660*/  LDC R11, c[0x0][0x3c4] ;  /* 0x0000f100ff0b7b82 */ /* 0x010e620000000800 */
[----:B0-----:R-:W-:-:S05]  /*1670*/  IMAD.WIDE R16, R12, 0x4, R16 ;  /* 0x000000040c107825 */ /* 0x001fca00078e0210 */
[----:B------:R-:W2:Y:S01]  /*1680*/  LDG.E R13, desc[UR12][R16.64] ;  /* 0x0000000c100d7981 */ /* 0x000ea2000c1e1900 */
[----:B-1----:R-:W-:-:S05]  /*1690*/  IMAD.WIDE R28, R11, 0x4, R16 ;  /* 0x000000040b1c7825 */ /* 0x002fca00078e0210 */
[----:B------:R-:W3:Y:S01]  /*16a0*/  LDG.E R10, desc[UR12][R28.64] ;  /* 0x0000000c1c0a7981 */ /* 0x000ee2000c1e1900 */
[----:B------:R-:W-:-:S05]  /*16b0*/  IMAD.WIDE R14, R11, 0x4, R28 ;  /* 0x000000040b0e7825 */ /* 0x000fca00078e021c */
[----:B------:R0:W4:Y:S02]  /*16c0*/  LDG.E R23, desc[UR12][R14.64] ;  /* 0x0000000c0e177981 */ /* 0x000124000c1e1900 */
[----:B0-----:R-:W-:-:S05]  /*16d0*/  IMAD.WIDE R14, R11, 0x4, R14 ;  /* 0x000000040b0e7825 */ /* 0x001fca00078e020e */
[----:B------:R0:W5:Y:S02]  /*16e0*/  LDG.E R24, desc[UR12][R14.64] ;  /* 0x0000000c0e187981 */ /* 0x000164000c1e1900 */
[----:B0-----:R-:W-:Y:S01]  /*16f0*/  IMAD.WIDE R14, R11, 0x4, R14 ;  /* 0x000000040b0e7825 */ /* 0x001fe200078e020e */
[----:B--2---:R-:W-:Y:S02]  /*1700*/  ISETP.NE.AND P2, PT, R13, -0x1, PT ;  /* 0xffffffff0d00780c */ /* 0x004fe40003f45270 */
[----:B---3--:R-:W-:-:S11]  /*1710*/  ISETP.NE.AND P3, PT, R10, -0x1, PT ;  /* 0xffffffff0a00780c */ /* 0x008fd60003f65270 */
[----:B------:R-:W0:Y:S08]  /*1720*/  @P2 LDC.64 R20, c[0x0][0x388] ;  /* 0x0000e200ff142b82 */ /* 0x000e300000000a00 */
[----:B------:R-:W1:Y:S08]  /*1730*/  @P2 LDC.64 R18, c[0x0][0x390] ;  /* 0x0000e400ff122b82 */ /* 0x000e700000000a00 */
[----:B------:R-:W2:Y:S01]  /*1740*/  @P3 LDC.64 R26, c[0x0][0x388] ;  /* 0x0000e200ff1a3b82 */ /* 0x000ea20000000a00 */
[----:B0-----:R-:W-:-:S07]  /*1750*/  @P2 IMAD.WIDE R20, R13, 0x4, R20 ;  /* 0x000000040d142825 */ /* 0x001fce00078e0214 */
[----:B------:R-:W0:Y:S01]  /*1760*/  @P3 LDC.64 R16, c[0x0][0x390] ;  /* 0x0000e400ff103b82 */ /* 0x000e220000000a00 */
[----:B------:R-:W3:Y:S01]  /*1770*/  @P2 LDG.E R20, desc[UR12][R20.64] ;  /* 0x0000000c14142981 */ /* 0x000ee2000c1e1900 */
[----:B-1----:R-:W-:-:S05]  /*1780*/  @P2 IMAD.WIDE R18, R12, 0x4, R18 ;  /* 0x000000040c122825 */ /* 0x002fca00078e0212 */
[----:B------:R-:W3:Y:S04]  /*1790*/  @P2 LDG.E R21, desc[UR12][R18.64] ;  /* 0x0000000c12152981 */ /* 0x000ee8000c1e1900 */
[----:B------:R1:W3:Y:S02]  /*17a0*/  LDG.E R19, desc[UR12][R14.64] ;  /* 0x0000000c0e137981 */ /* 0x0002e4000c1e1900 */
[----:B-1----:R-:W-:-:S05]  /*17b0*/  IMAD.WIDE R14, R11, 0x4, R14 ;  /* 0x000000040b0e7825 */ /* 0x002fca00078e020e */
[----:B------:R1:W3:Y:S01]  /*17c0*/  LDG.E R13, desc[UR12][R14.64] ;  /* 0x0000000c0e0d7981 */ /* 0x0002e2000c1e1900 */
[----:B--2---:R-:W-:-:S04]  /*17d0*/  @P3 IMAD.WIDE R26, R10, 0x4, R26 ;  /* 0x000000040a1a3825 */ /* 0x004fc800078e021a */
[----:B0-----:R-:W-:Y:S01]  /*17e0*/  @P3 IMAD.WIDE R16, R3, 0x4, R16 ;  /* 0x0000000403103825 */ /* 0x001fe200078e0210 */
[----:B------:R-:W2:Y:S04]  /*17f0*/  @P3 LDG.E R10, desc[UR12][R26.64] ;  /* 0x0000000c1a0a3981 */ /* 0x000ea8000c1e1900 */
[----:B------:R-:W2:Y:S01]  /*1800*/  @P3 LDG.E R22, desc[UR12][R16.64] ;  /* 0x0000000c10163981 */ /* 0x000ea2000c1e1900 */
[----:B-1----:R-:W-:-:S05]  /*1810*/  IMAD.WIDE R14, R11, 0x4, R14 ;  /* 0x000000040b0e7825 */ /* 0x002fca00078e020e */
[----:B------:R0:W2:Y:S02]  /*1820*/  LDG.E R18, desc[UR12][R14.64] ;  /* 0x0000000c0e127981 */ /* 0x0000a4000c1e1900 */
[----:B0-----:R-:W-:-:S05]  /*1830*/  IMAD.WIDE R14, R11, 0x4, R14 ;  /* 0x000000040b0e7825 */ /* 0x001fca00078e020e */
[----:B------:R0:W2:Y:S01]  /*1840*/  LDG.E R27, desc[UR12][R14.64] ;  /* 0x0000000c0e1b7981 */ /* 0x0000a2000c1e1900 */
[----:B-----5:R-:W-:Y:S02]  /*1850*/  ISETP.NE.AND P0, PT, R24, -0x1, PT ;  /* 0xffffffff1800780c */ /* 0x020fe40003f05270 */
[----:B----4-:R-:W-:-:S13]  /*1860*/  ISETP.NE.AND P1, PT, R23, -0x1, PT ;  /* 0xffffffff1700780c */ /* 0x010fda0003f25270 */
[----:B0-----:R-:W0:Y:S08]  /*1870*/  @P1 LDC.64 R14, c[0x0][0x390] ;  /* 0x0000e400ff0e1b82 */ /* 0x001e300000000a00 */
[----:B------:R-:W1:Y:S01]  /*1880*/  @P1 LDC.64 R16, c[0x0][0x388] ;  /* 0x0000e200ff101b82 */ /* 0x000e620000000a00 */
[----:B0-----:R-:W-:-:S05]  /*1890*/  @P1 IMAD.WIDE R14, R4, 0x4, R14 ;  /* 0x00000004040e1825 */ /* 0x001fca00078e020e */
[----:B------:R-:W4:Y:S01]  /*18a0*/  @P1 LDG.E R25, desc[UR12][R14.64] ;  /* 0x0000000c0e191981 */ /* 0x000f22000c1e1900 */
[----:B-1----:R-:W-:-:S04]  /*18b0*/  @P1 IMAD.WIDE R16, R23, 0x4, R16 ;  /* 0x0000000417101825 */ /* 0x002fc800078e0210 */
[----:B---3--:R-:W-:Y:S02]  /*18c0*/  @P2 FFMA R2, R21, R20, R2 ;  /* 0x0000001415022223 */ /* 0x008fe40000000002 */
[----:B------:R-:W0:Y:S01]  /*18d0*/  @P0 LDC.64 R20, c[0x0][0x388] ;  /* 0x0000e200ff140b82 */ /* 0x000e220000000a00 */
[----:B------:R-:W-:Y:S02]  /*18e0*/  ISETP.NE.AND P2, PT, R19, -0x1, PT ;  /* 0xffffffff1300780c */ /* 0x000fe40003f45270 */
[----:B------:R-:W-:Y:S01]  /*18f0*/  ISETP.NE.AND P4, PT, R13, -0x1, PT ;  /* 0xffffffff0d00780c */ /* 0x000fe20003f85270 */
[----:B0-----:R-:W-:-:S05]  /*1900*/  @P0 IMAD.WIDE R20, R24, 0x4, R20 ;  /* 0x0000000418140825 */ /* 0x001fca00078e0214 */
[----:B------:R0:W3:Y:S01]  /*1910*/  @P0 LDG.E R24, desc[UR12][R20.64] ;  /* 0x0000000c14180981 */ /* 0x0000e2000c1e1900 */
[----:B--2---:R-:W-:Y:S02]  /*1920*/  @P3 FFMA R2, R22, R10, R2 ;  /* 0x0000000a16023223 */ /* 0x004fe40000000002 */
[----:B------:R-:W1:Y:S01]  /*1930*/  @P0 LDC.64 R22, c[0x0][0x390] ;  /* 0x0000e400ff160b82 */ /* 0x000e620000000a00 */
[----:B------:R2:W4:Y:S07]  /*1940*/  @P1 LDG.E R10, desc[UR12][R16.64] ;  /* 0x0000000c100a1981 */ /* 0x00052e000c1e1900 */
[----:B0-----:R-:W0:Y:S08]  /*1950*/  @P2 LDC.64 R20, c[0x0][0x390] ;  /* 0x0000e400ff142b82 */ /* 0x001e300000000a00 */
[----:B------:R-:W5:Y:S08]  /*1960*/  @P4 LDC.64 R14, c[0x0][0x388] ;  /* 0x0000e200ff0e4b82 */ /* 0x000f700000000a00 */
[----:B--2---:R-:W2:Y:S01]  /*1970*/  @P2 LDC.64 R16, c[0x0][0x388] ;  /* 0x0000e200ff102b82 */ /* 0x004ea20000000a00 */
[----:B------:R-:W-:-:S02]  /*1980*/  ISETP.NE.AND P5, PT, R27, -0x1, PT ;  /* 0xffffffff1b00780c */ /* 0x000fc40003fa5270 */
[----:B------:R-:W-:Y:S01]  /*1990*/  ISETP.NE.AND P3, PT, R18, -0x1, PT ;  /* 0xffffffff1200780c */ /* 0x000fe20003f65270 */
[----:B-1----:R-:W-:-:S04]  /*19a0*/  @P0 IMAD.WIDE R22, R5, 0x4, R22 ;  /* 0x0000000405160825 */ /* 0x002fc800078e0216 */
[----:B0-----:R-:W-:Y:S01]  /*19b0*/  @P2 IMAD.WIDE R20, R6, 0x4, R20 ;  /* 0x0000000406142825 */ /* 0x001fe200078e0214 */
[----:B------:R-:W0:Y:S01]  /*19c0*/  @P4 LDC.64 R28, c[0x0][0x390] ;  /* 0x0000e400ff1c4b82 */ /* 0x000e220000000a00 */
[----:B------:R-:W3:Y:S04]  /*19d0*/  @P0 LDG.E R23, desc[UR12][R22.64] ;  /* 0x0000000c16170981 */ /* 0x000ee8000c1e1900 */
[----:B------:R-:W3:Y:S01]  /*19e0*/  @P2 LDG.E R21, desc[UR12][R20.64] ;  /* 0x0000000c14152981 */ /* 0x000ee2000c1e1900 */
[----:B-----5:R-:W-:-:S04]  /*19f0*/  @P4 IMAD.WIDE R14, R13, 0x4, R14 ;  /* 0x000000040d0e4825 */ /* 0x020fc800078e020e */
[----:B--2---:R-:W-:Y:S01]  /*1a00*/  @P2 IMAD.WIDE R16, R19, 0x4, R16 ;  /* 0x0000000413102825 */ /* 0x004fe200078e0210 */
[----:B------:R1:W2:Y:S04]  /*1a10*/  @P4 LDG.E R20, desc[UR12][R14.64] ;  /* 0x0000000c0e144981 */ /* 0x0002a8000c1e1900 */
[----:B------:R5:W2:Y:S01]  /*1a20*/  @P2 LDG.E R22, desc[UR12][R16.64] ;  /* 0x0000000c10162981 */ /* 0x000aa2000c1e1900 */
[----:B-1----:R-:W1:Y:S08]  /*1a30*/  @P5 LDC.64 R14, c[0x0][0x390] ;  /* 0x0000e400ff0e5b82 */ /* 0x002e700000000a00 */
[----:B-----5:R-:W5:Y:S01]  /*1a40*/  @P3 LDC.64 R16, c[0x0][0x390] ;  /* 0x0000e400ff103b82 */ /* 0x020f620000000a00 */
[----:B-1----:R-:W-:-:S05]  /*1a50*/  @P5 IMAD.WIDE R14, R9, 0x4, R14 ;  /* 0x00000004090e5825 */ /* 0x002fca00078e020e */
[----:B------:R1:W2:Y:S01]  /*1a60*/  @P5 LDG.E R26, desc[UR12][R14.64] ;  /* 0x0000000c0e1a5981 */ /* 0x0002a2000c1e1900 */
[----:B-----5:R-:W-:-:S05]  /*1a70*/  @P3 IMAD.WIDE R16, R8, 0x4, R16 ;  /* 0x0000000408103825 */ /* 0x020fca00078e0210 */
[----:B------:R5:W2:Y:S01]  /*1a80*/  @P3 LDG.E R13, desc[UR12][R16.64] ;  /* 0x0000000c100d3981 */ /* 0x000aa2000c1e1900 */
[----:B-1----:R-:W1:Y:S08]  /*1a90*/  @P3 LDC.64 R14, c[0x0][0x388] ;  /* 0x0000e200ff0e3b82 */ /* 0x002e700000000a00 */
[----:B-----5:R-:W5:Y:S01]  /*1aa0*/  @P5 LDC.64 R16, c[0x0][0x388] ;  /* 0x0000e200ff105b82 */ /* 0x020f620000000a00 */
[----:B0-----:R-:W-:-:S05]  /*1ab0*/  @P4 IMAD.WIDE R28, R7, 0x4, R28 ;  /* 0x00000004071c4825 */ /* 0x001fca00078e021c */
[----:B------:R-:W2:Y:S01]  /*1ac0*/  @P4 LDG.E R19, desc[UR12][R28.64] ;  /* 0x0000000c1c134981 */ /* 0x000ea2000c1e1900 */
[----:B-1----:R-:W-:-:S05]  /*1ad0*/  @P3 IMAD.WIDE R14, R18, 0x4, R14 ;  /* 0x00000004120e3825 */ /* 0x002fca00078e020e */
[----:B------:R-:W2:Y:S01]  /*1ae0*/  @P3 LDG.E R18, desc[UR12][R14.64] ;  /* 0x0000000c0e123981 */ /* 0x000ea2000c1e1900 */
[----:B-----5:R-:W-:-:S05]  /*1af0*/  @P5 IMAD.WIDE R16, R27, 0x4, R16 ;  /* 0x000000041b105825 */ /* 0x020fca00078e0210 */
[----:B------:R-:W5:Y:S01]  /*1b00*/  @P5 LDG.E R27, desc[UR12][R16.64] ;  /* 0x0000000c101b5981 */ /* 0x000f62000c1e1900 */
[----:B------:R-:W-:-:S04]  /*1b10*/  UIADD3 UR6, UPT, UPT, UR6, 0x8, URZ ;  /* 0x0000000806067890 */ /* 0x000fc8000fffe0ff */
[----:B------:R-:W-:Y:S01]  /*1b20*/  UISETP.NE.AND UP0, UPT, UR6, URZ, UPT ;  /* 0x000000ff0600728c */ /* 0x000fe2000bf05270 */
[C---:B------:R-:W-:Y:S02]  /*1b30*/  LEA R12, R11.reuse, R12, 0x3 ;  /* 0x0000000c0b0c7211 */ /* 0x040fe400078e18ff */
[C---:B------:R-:W-:Y:S02]  /*1b40*/  LEA R3, R11.reuse, R3, 0x3 ;  /* 0x000000030b037211 */ /* 0x040fe400078e18ff */
[C---:B------:R-:W-:Y:S02]  /*1b50*/  LEA R4, R11.reuse, R4, 0x3 ;  /* 0x000000040b047211 */ /* 0x040fe400078e18ff */
[C---:B------:R-:W-:Y:S02]  /*1b60*/  LEA R5, R11.reuse, R5, 0x3 ;  /* 0x000000050b057211 */ /* 0x040fe400078e18ff */
[C---:B------:R-:W-:Y:S02]  /*1b70*/  LEA R6, R11.reuse, R6, 0x3 ;  /* 0x000000060b067211 */ /* 0x040fe400078e18ff */
[----:B------:R-:W-:-:S02]  /*1b80*/  LEA R7, R11, R7, 0x3 ;  /* 0x000000070b077211 */ /* 0x000fc400078e18ff */
[C---:B------:R-:W-:Y:S02]  /*1b90*/  LEA R8, R11.reuse, R8, 0x3 ;  /* 0x000000080b087211 */ /* 0x040fe400078e18ff */
[----:B------:R-:W-:Y:S01]  /*1ba0*/  LEA R9, R11, R9, 0x3 ;  /* 0x000000090b097211 */ /* 0x000fe200078e18ff */
[----:B----4-:R-:W-:-:S04]  /*1bb0*/  @P1 FFMA R2, R25, R10, R2 ;  /* 0x0000000a19021223 */ /* 0x010fc80000000002 */
[----:B---3--:R-:W-:-:S04]  /*1bc0*/  @P0 FFMA R2, R23, R24, R2 ;  /* 0x0000001817020223 */ /* 0x008fc80000000002 */
[----:B--2---:R-:W-:-:S04]  /*1bd0*/  @P2 FFMA R2, R21, R22, R2 ;  /* 0x0000001615022223 */ /* 0x004fc80000000002 */
[----:B------:R-:W-:-:S04]  /*1be0*/  @P4 FFMA R2, R19, R20, R2 ;  /* 0x0000001413024223 */ /* 0x000fc80000000002 */
[----:B------:R-:W-:-:S04]  /*1bf0*/  @P3 FFMA R2, R13, R18, R2 ;  /* 0x000000120d023223 */ /* 0x000fc80000000002 */
[----:B-----5:R-:W-:Y:S01]  /*1c00*/  @P5 FFMA R2, R26, R27, R2 ;  /* 0x0000001b1a025223 */ /* 0x020fe20000000002 */
[----:B------:R-:W-:Y:S06]  /*1c10*/  BRA.U UP0, `(.L_x_30) ;  /* 0xfffffff9008c7547 */ /* 0x000fec000b83ffff */
.L_x_29:
[----:B------:R-:W3:Y:S02]  /*1c20*/  LDCU UR5, c[0x0][0x3c0] ;  /* 0x00007800ff0577ac */ /* 0x000ee40008000800 */
[----:B---3--:R-:W-:-:S09]  /*1c30*/  ULOP3.LUT UP0, UR6, UR5, 0x7, URZ, 0xc0, !UPT ;  /* 0x0000000705067892 */ /* 0x008fd2000f80c0ff */
[----:B------:R-:W-:Y:S05]  /*1c40*/  BRA.U !UP0, `(.L_x_28) ;  /* 0x00000005087c7547 */ /* 0x000fea000b800000 */
[----:B------:R-:W-:Y:S02]  /*1c50*/  UISETP.GE.U32.AND UP0, UPT, UR6, 0x4, UPT ;  /* 0x000000040600788c */ /* 0x000fe4000bf06070 */
[----:B------:R-:W-:-:S04]  /*1c60*/  ULOP3.LUT UR7, UR5, 0x3, URZ, 0xc0, !UPT ;  /* 0x0000000305077892 */ /* 0x000fc8000f8ec0ff */
[----:B------:R-:W-:-:S03]  /*1c70*/  UISETP.NE.AND UP1, UPT, UR7, URZ, UPT ;  /* 0x000000ff0700728c */ /* 0x000fc6000bf25270 */
[----:B------:R-:W-:Y:S08]  /*1c80*/  BRA.U !UP0, `(.L_x_31) ;  /* 0x0000000108bc7547 */ /* 0x000ff0000b800000 */
[----:B------:R-:W2:Y:S08]  /*1c90*/  LDC R3, c[0x0][0x3c4] ;  /* 0x0000f100ff037b82 */ /* 0x000eb00000000800 */
[----:B01----:R-:W0:Y:S01]  /*1ca0*/  LDC.64 R4, c[0x0][0x398] ;  /* 0x0000e600ff047b82 */ /* 0x003e220000000a00 */
[----:B--2---:R-:W-:-:S04]  /*1cb0*/  IMAD R22, R3, UR4, R0 ;  /* 0x0000000403167c24 */ /* 0x004fc8000f8e0200 */
[----:B0-----:R-:W-:-:S05]  /*1cc0*/  IMAD.WIDE R4, R22, 0x4, R4 ;  /* 0x0000000416047825 */ /* 0x001fca00078e0204 */
[----:B------:R-:W2:Y:S01]  /*1cd0*/  LDG.E R27, desc[UR12][R4.64] ;  /* 0x0000000c041b7981 */ /* 0x000ea2000c1e1900 */
[----:B------:R-:W-:-:S05]  /*1ce0*/  IMAD.WIDE R6, R3, 0x4, R4 ;  /* 0x0000000403067825 */ /* 0x000fca00078e0204 */
[----:B------:R-:W3:Y:S01]  /*1cf0*/  LDG.E R25, desc[UR12][R6.64] ;  /* 0x0000000c06197981 */ /* 0x000ee2000c1e1900 */
[----:B------:R-:W-:-:S05]  /*1d00*/  IMAD.WIDE R8, R3, 0x4, R6 ;  /* 0x0000000403087825 */ /* 0x000fca00078e0206 */
[----:B------:R-:W5:Y:S01]  /*1d10*/  LDG.E R23, desc[UR12][R8.64] ;  /* 0x0000000c08177981 */ /* 0x000f62000c1e1900 */
[----:B----4-:R-:W-:-:S05]  /*1d20*/  IMAD.WIDE R10, R3, 0x4, R8 ;  /* 0x00000004030a7825 */ /* 0x010fca00078e0208 */
[----:B------:R-:W4:Y:S01]  /*1d30*/  LDG.E R21, desc[UR12][R10.64] ;  /* 0x0000000c0a157981 */ /* 0x000f22000c1e1900 */
[----:B------:R-:W-:Y:S02]  /*1d40*/  IADD3 R20, PT, PT, R22, R3, RZ ;  /* 0x0000000316147210 */ /* 0x000fe40007ffe0ff */
[----:B--2---:R-:W-:Y:S02]  /*1d50*/  ISETP.NE.AND P0, PT, R27, -0x1, PT ;  /* 0xffffffff1b00780c */ /* 0x004fe40003f05270 */
[----:B---3--:R-:W-:Y:S02]  /*1d60*/  ISETP.NE.AND P1, PT, R25, -0x1, PT ;  /* 0xffffffff1900780c */ /* 0x008fe40003f25270 */
[----:B-----5:R-:W-:-:S09]  /*1d70*/  ISETP.NE.AND P2, PT, R23, -0x1, PT ;  /* 0xffffffff1700780c */ /* 0x020fd20003f45270 */
[----:B------:R-:W0:Y:S01]  /*1d80*/  @P0 LDC.64 R14, c[0x0][0x388] ;  /* 0x0000e200ff0e0b82 */ /* 0x000e220000000a00 */
[----:B----4-:R-:W-:-:S07]  /*1d90*/  ISETP.NE.AND P3, PT, R21, -0x1, PT ;  /* 0xffffffff1500780c */ /* 0x010fce0003f65270 */
[----:B------:R-:W1:Y:S08]  /*1da0*/  @P0 LDC.64 R18, c[0x0][0x390] ;  /* 0x0000e400ff120b82 */ /* 0x000e700000000a00 */
[----:B------:R-:W2:Y:S08]  /*1db0*/  @P1 LDC.64 R16, c[0x0][0x388] ;  /* 0x0000e200ff101b82 */ /* 0x000eb00000000a00 */
[----:B------:R-:W3:Y:S08]  /*1dc0*/  @P1 LDC.64 R4, c[0x0][0x390] ;  /* 0x0000e400ff041b82 */ /* 0x000ef00000000a00 */
[----:B------:R-:W4:Y:S08]  /*1dd0*/  @P2 LDC.64 R6, c[0x0][0x390] ;  /* 0x0000e400ff062b82 */ /* 0x000f300000000a00 */
[----:B------:R-:W5:Y:S08]  /*1de0*/  @P2 LDC.64 R8, c[0x0][0x388] ;  /* 0x0000e200ff082b82 */ /* 0x000f700000000a00 */
[----:B------:R-:W5:Y:S08]  /*1df0*/  @P3 LDC.64 R10, c[0x0][0x388] ;  /* 0x0000e200ff0a3b82 */ /* 0x000f700000000a00 */
[----:B------:R-:W5:Y:S01]  /*1e00*/  @P3 LDC.64 R12, c[0x0][0x390] ;  /* 0x0000e400ff0c3b82 */ /* 0x000f620000000a00 */
[----:B0-----:R-:W-:-:S04]  /*1e10*/  @P0 IMAD.WIDE R14, R27, 0x4, R14 ;  /* 0x000000041b0e0825 */ /* 0x001fc800078e020e */
[----:B-1----:R-:W-:Y:S01]  /*1e20*/  @P0 IMAD.WIDE R18, R22, 0x4, R18 ;  /* 0x0000000416120825 */ /* 0x002fe200078e0212 */
[-C--:B------:R-:W-:Y:S01]  /*1e30*/  IADD3 R22, PT, PT, R20, R3.reuse, RZ ;  /* 0x0000000314167210 */ /* 0x080fe20007ffe0ff */
[----:B------:R-:W5:Y:S02]  /*1e40*/  @P0 LDG.E R15, desc[UR12][R14.64] ;  /* 0x0000000c0e0f0981 */ /* 0x000f64000c1e1900 */
[----:B--2---:R-:W-:Y:S01]  /*1e50*/  @P1 IMAD.WIDE R16, R25, 0x4, R16 ;  /* 0x0000000419101825 */ /* 0x004fe200078e0210 */
[----:B------:R-:W-:Y:S01]  /*1e60*/  @P3 IADD3 R3, PT, PT, R22, R3, RZ ;  /* 0x0000000316033210 */ /* 0x000fe20007ffe0ff */
[----:B------:R-:W2:Y:S02]  /*1e70*/  @P0 LDG.E R19, desc[UR12][R18.64] ;  /* 0x0000000c12130981 */ /* 0x000ea4000c1e1900 */
[----:B---3--:R-:W-:Y:S02]  /*1e80*/  @P1 IMAD.WIDE R4, R20, 0x4, R4 ;  /* 0x0000000414041825 */ /* 0x008fe400078e0204 */
[----:B------:R-:W3:Y:S02]  /*1e90*/  @P1 LDG.E R17, desc[UR12][R16.64] ;  /* 0x0000000c10111981 */ /* 0x000ee4000c1e1900 */
[----:B----4-:R-:W-:-:S02]  /*1ea0*/  @P2 IMAD.WIDE R6, R22, 0x4, R6 ;  /* 0x0000000416062825 */ /* 0x010fc400078e0206 */
[----:B------:R-:W3:Y:S02]  /*1eb0*/  @P1 LDG.E R5, desc[UR12][R4.64] ;  /* 0x0000000c04051981 */ /* 0x000ee4000c1e1900 */
[----:B-----5:R-:W-:Y:S02]  /*1ec0*/  @P2 IMAD.WIDE R8, R23, 0x4, R8 ;  /* 0x0000000417082825 */ /* 0x020fe400078e0208 */
[----:B------:R-:W4:Y:S02]  /*1ed0*/  @P2 LDG.E R7, desc[UR12][R6.64] ;  /* 0x0000000c06072981 */ /* 0x000f24000c1e1900 */
[----:B------:R-:W-:Y:S02]  /*1ee0*/  @P3 IMAD.WIDE R10, R21, 0x4, R10 ;  /* 0x00000004150a3825 */ /* 0x000fe400078e020a */
[----:B------:R-:W4:Y:S02]  /*1ef0*/  @P2 LDG.E R8, desc[UR12][R8.64] ;  /* 0x0000000c08082981 */ /* 0x000f24000c1e1900 */
[----:B------:R-:W-:-:S02]  /*1f00*/  @P3 IMAD.WIDE R12, R3, 0x4, R12 ;  /* 0x00000004030c3825 */ /* 0x000fc400078e020c */
[----:B------:R-:W5:Y:S04]  /*1f10*/  @P3 LDG.E R10, desc[UR12][R10.64] ;  /* 0x0000000c0a0a3981 */ /* 0x000f68000c1e1900 */
[----:B------:R-:W5:Y:S01]  /*1f20*/  @P3 LDG.E R13, desc[UR12][R12.64] ;  /* 0x0000000c0c0d3981 */ /* 0x000f62000c1e1900 */
[----:B------:R-:W-:Y:S01]  /*1f30*/  UIADD3 UR4, UPT, UPT, UR4, 0x4, URZ ;  /* 0x0000000404047890 */ /* 0x000fe2000fffe0ff */
[----:B--2---:R-:W-:-:S04]  /*1f40*/  @P0 FFMA R2, R19, R15, R2 ;  /* 0x0000000f13020223 */ /* 0x004fc80000000002 */
[----:B---3--:R-:W-:-:S04]  /*1f50*/  @P1 FFMA R2, R5, R17, R2 ;  /* 0x0000001105021223 */ /* 0x008fc80000000002 */
[----:B----4-:R-:W-:-:S04]  /*1f60*/  @P2 FFMA R2, R7, R8, R2 ;  /* 0x0000000807022223 */ /* 0x010fc80000000002 */
[----:B-----5:R-:W-:-:S07]  /*1f70*/  @P3 FFMA R2, R13, R10, R2 ;  /* 0x0000000a0d023223 */ /* 0x020fce0000000002 */
.L_x_31:
[----:B------:R-:W-:Y:S05]  /*1f80*/  BRA.U !UP1, `(.L_x_28) ;  /* 0x0000000109ac7547 */ /* 0x000fea000b800000 */
[----:B------:R-:W-:Y:S02]  /*1f90*/  UISETP.NE.AND UP0, UPT, UR7, 0x1, UPT ;  /* 0x000000010700788c */ /* 0x000fe4000bf05270 */
[----:B------:R-:W-:-:S04]  /*1fa0*/  ULOP3.LUT UR5, UR5, 0x1, URZ, 0xc0, !UPT ;  /* 0x0000000105057892 */ /* 0x000fc8000f8ec0ff */
[----:B------:R-:W-:-:S03]  /*1fb0*/  UISETP.NE.U32.AND UP1, UPT, UR5, 0x1, UPT ;  /* 0x000000010500788c */ /* 0x000fc6000bf25070 */
[----:B------:R-:W-:Y:S08]  /*1fc0*/  BRA.U !UP0, `(.L_x_32) ;  /* 0x0000000108647547 */ /* 0x000ff0000b800000 */
[----:B------:R-:W3:Y:S08]  /*1fd0*/  LDC R3, c[0x0][0x3c4] ;  /* 0x0000f100ff037b82 */ /* 0x000ef00000000800 */
[----:B012---:R-:W0:Y:S01]  /*1fe0*/  LDC.64 R8, c[0x0][0x398] ;  /* 0x0000e600ff087b82 */ /* 0x007e220000000a00 */
[----:B---3--:R-:W-:-:S04]  /*1ff0*/  IMAD R21, R3, UR4, R0 ;  /* 0x0000000403157c24 */ /* 0x008fc8000f8e0200 */
[----:B0-----:R-:W-:-:S05]  /*2000*/  IMAD.WIDE R8, R21, 0x4, R8 ;  /* 0x0000000415087825 */ /* 0x001fca00078e0208 */
[----:B------:R-:W2:Y:S01]  /*2010*/  LDG.E R17, desc[UR12][R8.64] ;  /* 0x0000000c08117981 */ /* 0x000ea2000c1e1900 */
[----:B----4-:R-:W-:-:S05]  /*2020*/  IMAD.WIDE R10, R3, 0x4, R8 ;  /* 0x00000004030a7825 */ /* 0x010fca00078e0208 */
[----:B------:R-:W3:Y:S01]  /*2030*/  LDG.E R19, desc[UR12][R10.64] ;  /* 0x0000000c0a137981 */ /* 0x000ee2000c1e1900 */
[----:B--2---:R-:W-:Y:S02]  /*2040*/  ISETP.NE.AND P0, PT, R17, -0x1, PT ;  /* 0xffffffff1100780c */ /* 0x004fe40003f05270 */
[----:B---3--:R-:W-:-:S11]  /*2050*/  ISETP.NE.AND P1, PT, R19, -0x1, PT ;  /* 0xffffffff1300780c */ /* 0x008fd60003f25270 */
[----:B------:R-:W0:Y:S02]  /*2060*/  @P0 LDC.64 R6, c[0x0][0x390] ;  /* 0x0000e400ff060b82 */ /* 0x000e240000000a00 */
[----:B------:R-:W-:-:S06]  /*2070*/  @P1 IADD3 R3, PT, PT, R21, R3, RZ ;  /* 0x0000000315031210 */ /* 0x000fcc0007ffe0ff */
[----:B------:R-:W1:Y:S08]  /*2080*/  @P0 LDC.64 R12, c[0x0][0x388] ;  /* 0x0000e200ff0c0b82 */ /* 0x000e700000000a00 */
[----:B------:R-:W2:Y:S08]  /*2090*/  @P1 LDC.64 R14, c[0x0][0x390] ;  /* 0x0000e400ff0e1b82 */ /* 0x000eb00000000a00 */
[----:B------:R-:W3:Y:S01]  /*20a0*/  @P1 LDC.64 R4, c[0x0][0x388] ;  /* 0x0000e200ff041b82 */ /* 0x000ee20000000a00 */
[----:B0-----:R-:W-:-:S06]  /*20b0*/  @P0 IMAD.WIDE R6, R21, 0x4, R6 ;  /* 0x0000000415060825 */ /* 0x001fcc00078e0206 */
[----:B------:R-:W4:Y:S01]  /*20c0*/  @P0 LDG.E R7, desc[UR12][R6.64] ;  /* 0x0000000c06070981 */ /* 0x000f22000c1e1900 */
[----:B-1----:R-:W-:-:S06]  /*20d0*/  @P0 IMAD.WIDE R8, R17, 0x4, R12 ;  /* 0x0000000411080825 */ /* 0x002fcc00078e020c */
[----:B------:R-:W4:Y:S01]  /*20e0*/  @P0 LDG.E R8, desc[UR12][R8.64] ;  /* 0x0000000c08080981 */ /* 0x000f22000c1e1900 */
[----:B--2---:R-:W-:-:S06]  /*20f0*/  @P1 IMAD.WIDE R10, R3, 0x4, R14 ;  /* 0x00000004030a1825 */ /* 0x004fcc00078e020e */
[----:B------:R-:W2:Y:S01]  /*2100*/  @P1 LDG.E R11, desc[UR12][R10.64] ;  /* 0x0000000c0a0b1981 */ /* 0x000ea2000c1e1900 */
[----:B---3--:R-:W-:-:S06]  /*2110*/  @P1 IMAD.WIDE R4, R19, 0x4, R4 ;  /* 0x0000000413041825 */ /* 0x008fcc00078e0204 */
[----:B------:R-:W2:Y:S01]  /*2120*/  @P1 LDG.E R4, desc[UR12][R4.64] ;  /* 0x0000000c04041981 */ /* 0x000ea2000c1e1900 */
[----:B------:R-:W-:Y:S01]  /*2130*/  UIADD3 UR4, UPT, UPT, UR4, 0x2, URZ ;  /* 0x0000000204047890 */ /* 0x000fe2000fffe0ff */
[----:B----4-:R-:W-:-:S04]  /*2140*/  @P0 FFMA R2, R7, R8, R2 ;  /* 0x0000000807020223 */ /* 0x010fc80000000002 */
[----:B--2---:R-:W-:-:S07]  /*2150*/  @P1 FFMA R2, R11, R4, R2 ;  /* 0x000000040b021223 */ /* 0x004fce0000000002 */
.L_x_32:
[----:B------:R-:W-:Y:S05]  /*2160*/  BRA.U UP1, `(.L_x_28) ;  /* 0x0000000101347547 */ /* 0x000fea000b800000 */
[----:B------:R-:W3:Y:S08]  /*2170*/  LDC R3, c[0x0][0x3c4] ;  /* 0x0000f100ff037b82 */ /* 0x000ef00000000800 */
[----:B01----:R-:W0:Y:S01]  /*2180*/  LDC.64 R4, c[0x0][0x398] ;  /* 0x0000e600ff047b82 */ /* 0x003e220000000a00 */
[----:B---3--:R-:W-:-:S04]  /*2190*/  IMAD R3, R3, UR4, R0 ;  /* 0x0000000403037c24 */ /* 0x008fc8000f8e0200 */
[----:B0-----:R-:W-:-:S06]  /*21a0*/  IMAD.WIDE R4, R3, 0x4, R4 ;  /* 0x0000000403047825 */ /* 0x001fcc00078e0204 */
[----:B------:R-:W3:Y:S02]  /*21b0*/  LDG.E R5, desc[UR12][R4.64] ;  /* 0x0000000c04057981 */ /* 0x000ee4000c1e1900 */
[----:B---3--:R-:W-:-:S13]  /*21c0*/  ISETP.NE.AND P0, PT, R5, -0x1, PT ;  /* 0xffffffff0500780c */ /* 0x008fda0003f05270 */
[----:B------:R-:W0:Y:S08]  /*21d0*/  @P0 LDC.64 R6, c[0x0][0x390] ;  /* 0x0000e400ff060b82 */ /* 0x000e300000000a00 */
[----:B--2---:R-:W1:Y:S01]  /*21e0*/  @P0 LDC.64 R8, c[0x0][0x388] ;  /* 0x0000e200ff080b82 */ /* 0x004e620000000a00 */
[----:B0-----:R-:W-:-:S06]  /*21f0*/  @P0 IMAD.WIDE R6, R3, 0x4, R6 ;  /* 0x0000000403060825 */ /* 0x001fcc00078e0206 */
[----:B------:R-:W2:Y:S01]  /*2200*/  @P0 LDG.E R7, desc[UR12][R6.64] ;  /* 0x0000000c06070981 */ /* 0x000ea2000c1e1900 */
[----:B-1----:R-:W-:-:S06]  /*2210*/  @P0 IMAD.WIDE R8, R5, 0x4, R8 ;  /* 0x0000000405080825 */ /* 0x002fcc00078e0208 */
[----:B------:R-:W2:Y:S02]  /*2220*/  @P0 LDG.E R8, desc[UR12][R8.64] ;  /* 0x0000000c08080981 */ /* 0x000ea4000c1e1900 */
[----:B--2---:R-:W-:-:S07]  /*2230*/  @P0 FFMA R2, R7, R8, R2 ;  /* 0x0000000807020223 */ /* 0x004fce0000000002 */
.L_x_28:
[----:B01----:R-:W0:Y:S02]  /*2240*/  LDC.64 R4, c[0x0][0x3d0] ;  /* 0x0000f400ff047b82 */ /* 0x003e240000000a00 */
[----:B0-----:R-:W3:Y:S02]  /*2250*/  LDG.E R3, desc[UR12][R4.64] ;  /* 0x0000000c04037981 */ /* 0x001ee4000c1e1900 */
[----:B---3--:R-:W-:-:S13]  /*2260*/  ISETP.GE.AND P0, PT, R3, 0x1, PT ;  /* 0x000000010300780c */ /* 0x008fda0003f06270 */
[----:B------:R-:W-:Y:S05]  /*2270*/  @!P0 BRA `(.L_x_33) ;  /* 0x0000000800e88947 */ /* 0x000fea0003800000 */
[C---:B------:R-:W-:Y:S01]  /*2280*/  ISETP.GE.U32.AND P1, PT, R3.reuse, 0x8, PT ;  /* 0x000000080300780c */ /* 0x040fe20003f26070 */
[----:B------:R-:W-:Y:S01]  /*2290*/  HFMA2 R5, -RZ, RZ, 0, 0 ;  /* 0x00000000ff057431 */ /* 0x000fe200000001ff */
[----:B------:R-:W-:-:S04]  /*22a0*/  LOP3.LUT R4, R3, 0x7, RZ, 0xc0, !PT ;  /* 0x0000000703047812 */ /* 0x000fc800078ec0ff */
[----:B------:R-:W-:-:S07]  /*22b0*/  ISETP.NE.AND P0, PT, R4, RZ, PT ;  /* 0x000000ff0400720c */ /* 0x000fce0003f05270 */
[----:B------:R-:W-:Y:S06]  /*22c0*/  @!P1 BRA `(.L_x_34) ;  /* 0x00000004006c9947 */ /* 0x000fec0003800000 */
[----:B------:R-:W0:Y:S01]  /*22d0*/  LDCU.128 UR4, c[0x0][0x3a0] ;  /* 0x00007400ff0477ac */ /* 0x000e220008000c00 */
[----:B------:R-:W-:Y:S01]  /*22e0*/  LOP3.LUT R5, R3, 0x7ffffff8, RZ, 0xc0, !PT ;  /* 0x7ffffff803057812 */ /* 0x000fe200078ec0ff */
[----:B------:R-:W1:Y:S03]  /*22f0*/  LDCU.64 UR10, c[0x0][0x3b0] ;  /* 0x00007600ff0a77ac */ /* 0x000e660008000a00 */
[----:B--2---:R-:W-:Y:S01]  /*2300*/  IADD3 R23, PT, PT, -R5, RZ, RZ ;  /* 0x000000ff05177210 */ /* 0x004fe20007ffe1ff */
[----:B0-----:R-:W-:Y:S02]  /*2310*/  UIADD3 UR8, UP0, UPT, UR6, 0x10, URZ ;  /* 0x0000001006087890 */ /* 0x001fe4000ff1e0ff */
[----:B------:R-:W-:Y:S02]  /*2320*/  UIADD3 UR6, UP1, UPT, UR4, 0x10, URZ ;  /* 0x0000001004067890 */ /* 0x000fe4000ff3e0ff */
[----:B-1----:R-:W-:-:S02]  /*2330*/  UIADD3 UR4, UP2, UPT, UR10, 0x10, URZ ;  /* 0x000000100a047890 */ /* 0x002fc4000ff5e0ff */
[----:B------:R-:W-:Y:S01]  /*2340*/  UIADD3.X UR9, UPT, UPT, URZ, UR7, URZ, UP0, !UPT ;  /* 0x00000007ff097290 */ /* 0x000fe200087fe4ff */
[----:B------:R-:W-:Y:S01]  /*2350*/  MOV R8, UR8 ;  /* 0x0000000800087c02 */ /* 0x000fe20008000f00 */
[----:B------:R-:W-:Y:S01]  /*2360*/  UIADD3.X UR7, UPT, UPT, URZ, UR5, URZ, UP1, !UPT ;  /* 0x00000005ff077290 */ /* 0x000fe20008ffe4ff */
[----:B------:R-:W-:Y:S01]  /*2370*/  MOV R14, UR6 ;  /* 0x00000006000e7c02 */ /* 0x000fe20008000f00 */
[----:B------:R-:W-:Y:S01]  /*2380*/  UIADD3.X UR5, UPT, UPT, URZ, UR11, URZ, UP2, !UPT ;  /* 0x0000000bff057290 */ /* 0x000fe200097fe4ff */
[----:B------:R-:W-:Y:S02]  /*2390*/  MOV R12, UR4 ;  /* 0x00000004000c7c02 */ /* 0x000fe40008000f00 */
[----:B------:R-:W-:Y:S02]  /*23a0*/  MOV R9, UR9 ;  /* 0x0000000900097c02 */ /* 0x000fe40008000f00 */
[----:B------:R-:W-:Y:S02]  /*23b0*/  MOV R19, UR7 ;  /* 0x0000000700137c02 */ /* 0x000fe40008000f00 */
[----:B------:R-:W-:-:S07]  /*23c0*/  MOV R13, UR5 ;  /* 0x00000005000d7c02 */ /* 0x000fce0008000f00 */
.L_x_35:
[----:B------:R-:W2:Y:S04]  /*23d0*/  LDG.E R7, desc[UR12][R8.64+-0x10] ;  /* 0xfffff00c08077981 */ /* 0x000ea8000c1e1900 */
[----:B----4-:R-:W3:Y:S04]  /*23e0*/  LDG.E R11, desc[UR12][R8.64+-0xc] ;  /* 0xfffff40c080b7981 */ /* 0x010ee8000c1e1900 */
[----:B------:R-:W4:Y:S04]  /*23f0*/  LDG.E R21, desc[UR12][R8.64+-0x8] ;  /* 0xfffff80c08157981 */ /* 0x000f28000c1e1900 */
[----:B------:R-:W5:Y:S04]  /*2400*/  LDG.E R25, desc[UR12][R8.64+-0x4] ;  /* 0xfffffc0c08197981 */ /* 0x000f68000c1e1900 */
[----:B------:R-:W5:Y:S04]  /*2410*/  LDG.E R15, desc[UR12][R8.64] ;  /* 0x0000000c080f7981 */ /* 0x000f68000c1e1900 */
[----:B------:R-:W5:Y:S04]  /*2420*/  LDG.E R17, desc[UR12][R8.64+0x4] ;  /* 0x0000040c08117981 */ /* 0x000f68000c1e1900 */
[----:B------:R-:W5:Y:S01]  /*2430*/  LDG.E R18, desc[UR12][R8.64+0xc] ;  /* 0x00000c0c08127981 */ /* 0x000f62000c1e1900 */
[----:B--2---:R-:W-:-:S02]  /*2440*/  ISETP.NE.AND P1, PT, R7, R0, PT ;  /* 0x000000000700720c */ /* 0x004fc40003f25270 */
[----:B---3--:R-:W-:-:S11]  /*2450*/  ISETP.NE.AND P6, PT, R11, R0, PT ;  /* 0x000000000b00720c */ /* 0x008fd60003fc5270 */
[----:B------:R-:W2:Y:S01]  /*2460*/  @!P1 LDG.E R27, desc[UR12][R12.64+-0x10] ;  /* 0xfffff00c0c1b9981 */ /* 0x000ea2000c1e1900 */
[----:B------:R-:W2:Y:S03]  /*2470*/  @!P1 LDC.64 R10, c[0x0][0x388] ;  /* 0x0000e200ff0a9b82 */ /* 0x000ea60000000a00 */
[----:B------:R-:W3:Y:S05]  /*2480*/  @!P6 LDG.E R16, desc[UR12][R12.64+-0xc] ;  /* 0xfffff40c0c10e981 */ /* 0x000eea000c1e1900 */
[----:B------:R-:W3:Y:S01]  /*2490*/  @!P6 LDC.64 R6, c[0x0][0x388] ;  /* 0x0000e200ff06eb82 */ /* 0x000ee20000000a00 */
[----:B----4-:R-:W-:-:S02]  /*24a0*/  ISETP.NE.AND P5, PT, R21, R0, PT ;  /* 0x000000001500720c */ /* 0x010fc40003fa5270 */
[-C--:B-----5:R-:W-:Y:S02]  /*24b0*/  ISETP.NE.AND P4, PT, R25, R0.reuse, PT ;  /* 0x000000001900720c */ /* 0x0a0fe40003f85270 */
[----:B------:R-:W-:-:S09]  /*24c0*/  ISETP.NE.AND P3, PT, R15, R0, PT ;  /* 0x000000000f00720c */ /* 0x000fd20003f65270 */
[----:B------:R-:W4:Y:S01]  /*24d0*/  @!P5 LDG.E R25, desc[UR12][R12.64+-0x8] ;  /* 0xfffff80c0c19d981 */ /* 0x000f22000c1e1900 */
[----:B------:R-:W-:Y:S01]  /*24e0*/  ISETP.NE.AND P2, PT, R17, R0, PT ;  /* 0x000000001100720c */ /* 0x000fe20003f45270 */
[----:B------:R-:W0:Y:S02]  /*24f0*/  @!P4 LDC.64 R20, c[0x0][0x388] ;  /* 0x0000e200ff14cb82 */ /* 0x000e240000000a00 */
[----:B------:R-:W5:Y:S10]  /*2500*/  @!P3 LDG.E R22, desc[UR12][R12.64] ;  /* 0x0000000c0c16b981 */ /* 0x000f74000c1e1900 */
[----:B------:R-:W5:Y:S01]  /*2510*/  @!P2 LDG.E R24, desc[UR12][R12.64+0x4] ;  /* 0x0000040c0c18a981 */ /* 0x000f62000c1e1900 */
[----:B--2---:R-:W-:-:S03]  /*2520*/  @!P1 IMAD.WIDE R10, R27, 0x4, R10 ;  /* 0x000000041b0a9825 */ /* 0x004fc600078e020a */
[----:B------:R-:W0:Y:S04]  /*2530*/  @!P4 LDG.E R27, desc[UR12][R12.64+-0x4] ;  /* 0xfffffc0c0c1bc981 */ /* 0x000e28000c1e1900 */
[----:B------:R1:W2:Y:S01]  /*2540*/  @!P1 LDG.E R29, desc[UR12][R10.64] ;  /* 0x0000000c0a1d9981 */ /* 0x0002a2000c1e1900 */
[----:B---3--:R-:W-:-:S03]  /*2550*/  @!P6 IMAD.WIDE R6, R16, 0x4, R6 ;  /* 0x000000041006e825 */ /* 0x008fc600078e0206 */
[----:B------:R-:W3:Y:S04]  /*2560*/  LDG.E R16, desc[UR12][R8.64+0x8] ;  /* 0x0000080c08107981 */ /* 0x000ee8000c1e1900 */
[----:B------:R-:W4:Y:S01]  /*2570*/  @!P6 LDG.E R7, desc[UR12][R6.64] ;  /* 0x0000000c0607e981 */ /* 0x000f22000c1e1900 */
[----:B-1----:R-:W-:Y:S02]  /*2580*/  MOV R10, R14 ;  /* 0x0000000e000a7202 */ /* 0x002fe40000000f00 */
[----:B------:R-:W-:-:S05]  /*2590*/  MOV R11, R19 ;  /* 0x00000013000b7202 */ /* 0x000fca0000000f00 */
[----:B------:R-:W2:Y:S04]  /*25a0*/  @!P1 LDG.E R19, desc[UR12][R10.64+-0x10] ;  /* 0xfffff00c0a139981 */ /* 0x000ea8000c1e1900 */
[----:B------:R-:W4:Y:S01]  /*25b0*/  @!P6 LDG.E R14, desc[UR12][R10.64+-0xc] ;  /* 0xfffff40c0a0ee981 */ /* 0x000f22000c1e1900 */
[----:B--2---:R-:W-:Y:S01]  /*25c0*/  @!P1 FFMA R2, R19, R29, R2 ;  /* 0x0000001d13029223 */ /* 0x004fe20000000002 */
[-C--:B---3--:R-:W-:Y:S01]  /*25d0*/  ISETP.NE.AND P1, PT, R16, R0.reuse, PT ;  /* 0x000000001000720c */ /* 0x088fe20003f25270 */
[----:B0-----:R-:W-:Y:S01]  /*25e0*/  @!P4 IMAD.WIDE R20, R27, 0x4, R20 ;  /* 0x000000041b14c825 */ /* 0x001fe200078e0214 */
[----:B------:R-:W5:Y:S03]  /*25f0*/  @!P3 LDC.64 R16, c[0x0][0x388] ;  /* 0x0000e200ff10bb82 */ /* 0x000f660000000a00 */
[----:B----4-:R-:W-:Y:S01]  /*2600*/  @!P6 FFMA R2, R14, R7, R2 ;  /* 0x000000070e02e223 */ /* 0x010fe20000000002 */
[----:B------:R-:W-:Y:S01]  /*2610*/  ISETP.NE.AND P6, PT, R18, R0, PT ;  /* 0x000000001200720c */ /* 0x000fe20003fc5270 */
[----:B------:R-:W2:Y:S04]  /*2620*/  @!P5 LDG.E R27, desc[UR12][R10.64+-0x8] ;  /* 0xfffff80c0a1bd981 */ /* 0x000ea8000c1e1900 */
[----:B------:R0:W3:Y:S01]  /*2630*/  @!P4 LDG.E R26, desc[UR12][R20.64] ;  /* 0x0000000c141ac981 */ /* 0x0000e2000c1e1900 */
[----:B------:R-:W1:Y:S03]  /*2640*/  @!P5 LDC.64 R18, c[0x0][0x388] ;  /* 0x0000e200ff12db82 */ /* 0x000e660000000a00 */
[----:B------:R-:W4:Y:S04]  /*2650*/  @!P1 LDG.E R6, desc[UR12][R12.64+0x8] ;  /* 0x0000080c0c069981 */ /* 0x000f28000c1e1900 */
[----:B------:R-:W2:Y:S01]  /*2660*/  @!P6 LDG.E R7, desc[UR12][R12.64+0xc] ;  /* 0x00000c0c0c07e981 */ /* 0x000ea2000c1e1900 */
[----:B------:R-:W5:Y:S03]  /*2670*/  @!P2 LDC.64 R14, c[0x0][0x388] ;  /* 0x0000e200ff0eab82 */ /* 0x000f660000000a00 */
[----:B------:R-:W3:Y:S05]  /*2680*/  @!P4 LDG.E R29, desc[UR12][R10.64+-0x4] ;  /* 0xfffffc0c0a1dc981 */ /* 0x000eea000c1e1900 */
[----:B0-----:R-:W2:Y:S01]  /*2690*/  @!P6 LDC.64 R20, c[0x0][0x388] ;  /* 0x0000e200ff14eb82 */ /* 0x001ea20000000a00 */
[----:B-1----:R-:W-:-:S05]  /*26a0*/  @!P5 IMAD.WIDE R18, R25, 0x4, R18 ;  /* 0x000000041912d825 */ /* 0x002fca00078e0212 */
[----:B------:R0:W3:Y:S02]  /*26b0*/  @!P5 LDG.E R25, desc[UR12][R18.64] ;  /* 0x0000000c1219d981 */ /* 0x0000e4000c1e1900 */
[----:B0-----:R-:W4:Y:S01]  /*26c0*/  @!P1 LDC.64 R18, c[0x0][0x388] ;  /* 0x0000e200ff129b82 */ /* 0x001f220000000a00 */
[----:B-----5:R-:W-:Y:S02]  /*26d0*/  @!P3 IMAD.WIDE R16, R22, 0x4, R16 ;  /* 0x000000041610b825 */ /* 0x020fe400078e0210 */
[----:B------:R-:W5:Y:S02]  /*26e0*/  @!P3 LDG.E R22, desc[UR12][R10.64] ;  /* 0x0000000c0a16b981 */ /* 0x000f64000c1e1900 */
[----:B------:R-:W-:Y:S02]  /*26f0*/  @!P2 IMAD.WIDE R14, R24, 0x4, R14 ;  /* 0x00000004180ea825 */ /* 0x000fe400078e020e */
[----:B------:R-:W5:Y:S04]  /*2700*/  @!P3 LDG.E R17, desc[UR12][R16.64] ;  /* 0x0000000c1011b981 */ /* 0x000f68000c1e1900 */
[----:B------:R0:W5:Y:S04]  /*2710*/  @!P2 LDG.E R15, desc[UR12][R14.64] ;  /* 0x0000000c0e0fa981 */ /* 0x000168000c1e1900 */
[----:B------:R-:W5:Y:S01]  /*2720*/  @!P1 LDG.E R24, desc[UR12][R10.64+0x8] ;  /* 0x0000080c0a189981 */ /* 0x000f62000c1e1900 */
[----:B----4-:R-:W-:-:S03]  /*2730*/  @!P1 IMAD.WIDE R18, R6, 0x4, R18 ;  /* 0x0000000406129825 */ /* 0x010fc600078e0212 */
[----:B------:R-:W4:Y:S01]  /*2740*/  @!P2 LDG.E R6, desc[UR12][R10.64+0x4] ;  /* 0x0000040c0a06a981 */ /* 0x000f22000c1e1900 */
[----:B--2---:R-:W-:-:S03]  /*2750*/  @!P6 IMAD.WIDE R20, R7, 0x4, R20 ;  /* 0x000000040714e825 */ /* 0x004fc600078e0214 */
[----:B------:R-:W2:Y:S04]  /*2760*/  @!P1 LDG.E R19, desc[UR12][R18.64] ;  /* 0x0000000c12139981 */ /* 0x000ea8000c1e1900 */
[----:B------:R-:W2:Y:S04]  /*2770*/  @!P6 LDG.E R21, desc[UR12][R20.64] ;  /* 0x0000000c1415e981 */ /* 0x000ea8000c1e1900 */
[----:B------:R-:W2:Y:S01]  /*2780*/  @!P6 LDG.E R7, desc[UR12][R10.64+0xc] ;  /* 0x00000c0c0a07e981 */ /* 0x000ea2000c1e1900 */
[----:B------:R-:W-:Y:S01]  /*2790*/  IADD3 R23, PT, PT, R23, 0x8, RZ ;  /* 0x0000000817177810 */ /* 0x000fe20007ffe0ff */
[----:B---3--:R-:W-:-:S03]  /*27a0*/  @!P5 FFMA R2, R27, R25, R2 ;  /* 0x000000191b02d223 */ /* 0x008fc60000000002 */
[----:B------:R-:W-:Y:S01]  /*27b0*/  ISETP.NE.AND P5, PT, R23, RZ, PT ;  /* 0x000000ff1700720c */ /* 0x000fe20003fa5270 */
[----:B------:R-:W-:Y:S01]  /*27c0*/  @!P4 FFMA R2, R29, R26, R2 ;  /* 0x0000001a1d02c223 */ /* 0x000fe20000000002 */
[----:B------:R-:W-:-:S03]  /*27d0*/  IADD3 R12, P4, PT, R12, 0x20, RZ ;  /* 0x000000200c0c7810 */ /* 0x000fc60007f9e0ff */
[----:B-----5:R-:W-:Y:S01]  /*27e0*/  @!P3 FFMA R2, R22, R17, R2 ;  /* 0x000000111602b223 */ /* 0x020fe20000000002 */
[----:B0-----:R-:W-:Y:S02]  /*27f0*/  IADD3 R14, P3, PT, R10, 0x20, RZ ;  /* 0x000000200a0e7810 */ /* 0x001fe40007f7e0ff */
[----:B------:R-:W-:Y:S01]  /*2800*/  IADD3.X R13, PT, PT, RZ, R13, RZ, P4, !PT ;  /* 0x0000000dff0d7210 */ /* 0x000fe200027fe4ff */
[----:B----4-:R-:W-:Y:S01]  /*2810*/  @!P2 FFMA R2, R6, R15, R2 ;  /* 0x0000000f0602a223 */ /* 0x010fe20000000002 */
[----:B------:R-:W-:-:S03]  /*2820*/  IADD3 R8, P2, PT, R8, 0x20, RZ ;  /* 0x0000002008087810 */ /* 0x000fc60007f5e0ff */
[----:B--2---:R-:W-:Y:S01]  /*2830*/  @!P1 FFMA R2, R24, R19, R2 ;  /* 0x0000001318029223 */ /* 0x004fe20000000002 */
[----:B------:R-:W-:Y:S02]  /*2840*/  IADD3.X R9, PT, PT, RZ, R9, RZ, P2, !PT ;  /* 0x00000009ff097210 */ /* 0x000fe400017fe4ff */
[----:B------:R-:W-:Y:S01]  /*2850*/  IADD3.X R19, PT, PT, RZ, R11, RZ, P3, !PT ;  /* 0x0000000bff137210 */ /* 0x000fe20001ffe4ff */
[----:B------:R-:W-:Y:S01]  /*2860*/  @!P6 FFMA R2, R7, R21, R2 ;  /* 0x000000150702e223 */ /* 0x000fe20000000002 */
[----:B------:R-:W-:Y:S06]  /*2870*/  @P5 BRA `(.L_x_35) ;  /* 0xfffffff800d45947 */ /* 0x000fec000383ffff */
.L_x_34:
[----:B------:R-:W-:Y:S05]  /*2880*/  @!P0 BRA `(.L_x_33) ;  /* 0x0000000400648947 */ /* 0x000fea0003800000 */
[----:B------:R-:W-:Y:S02]  /*2890*/  ISETP.GE.U32.AND P0, PT, R4, 0x4, PT ;  /* 0x000000040400780c */ /* 0x000fe40003f06070 */
[----:B--2---:R-:W-:-:S04]  /*28a0*/  LOP3.LUT R14, R3, 0x3, RZ, 0xc0, !PT ;  /* 0x00000003030e7812 */ /* 0x004fc800078ec0ff */
[----:B------:R-:W-:-:S07]  /*28b0*/  ISETP.NE.AND P4, PT, R14, RZ, PT ;  /* 0x000000ff0e00720c */ /* 0x000fce0003f85270 */
[----:B------:R-:W-:Y:S06]  /*28c0*/  @!P0 BRA `(.L_x_36) ;  /* 0x00000000009c8947 */ /* 0x000fec0003800000 */
[----:B------:R-:W0:Y:S08]  /*28d0*/  LDC.64 R6, c[0x0][0x3a8] ;  /* 0x0000ea00ff067b82 */ /* 0x000e300000000a00 */
[----:B------:R-:W1:Y:S01]  /*28e0*/  LDC.64 R18, c[0x0][0x3b0] ;  /* 0x0000ec00ff127b82 */ /* 0x000e620000000a00 */
[----:B0-----:R-:W-:-:S05]  /*28f0*/  IMAD.WIDE.U32 R6, R5, 0x4, R6 ;  /* 0x0000000405067825 */ /* 0x001fca00078e0006 */
[----:B------:R-:W2:Y:S04]  /*2900*/  LDG.E R9, desc[UR12][R6.64] ;  /* 0x0000000c06097981 */ /* 0x000ea8000c1e1900 */
[----:B----4-:R-:W3:Y:S04]  /*2910*/  LDG.E R11, desc[UR12][R6.64+0x4] ;  /* 0x0000040c060b7981 */ /* 0x010ee8000c1e1900 */
[----:B------:R-:W4:Y:S04]  /*2920*/  LDG.E R13, desc[UR12][R6.64+0x8] ;  /* 0x0000080c060d7981 */ /* 0x000f28000c1e1900 */
[----:B------:R-:W5:Y:S01]  /*2930*/  LDG.E R15, desc[UR12][R6.64+0xc] ;  /* 0x00000c0c060f7981 */ /* 0x000f62000c1e1900 */
[----:B-1----:R-:W-:Y:S01]  /*2940*/  IMAD.WIDE.U32 R18, R5, 0x4, R18 ;  /* 0x0000000405127825 */ /* 0x002fe200078e0012 */
[----:B--2---:R-:W-:-:S02]  /*2950*/  ISETP.NE.AND P0, PT, R9, R0, PT ;  /* 0x000000000900720c */ /* 0x004fc40003f05270 */
[----:B------:R-:W0:Y:S01]  /*2960*/  LDC.64 R8, c[0x0][0x3a0] ;  /* 0x0000e800ff087b82 */ /* 0x000e220000000a00 */
[-C--:B---3--:R-:W-:Y:S02]  /*2970*/  ISETP.NE.AND P1, PT, R11, R0.reuse, PT ;  /* 0x000000000b00720c */ /* 0x088fe40003f25270 */
[-C--:B----4-:R-:W-:Y:S02]  /*2980*/  ISETP.NE.AND P2, PT, R13, R0.reuse, PT ;  /* 0x000000000d00720c */ /* 0x090fe40003f45270 */
[----:B-----5:R-:W-:-:S06]  /*2990*/  ISETP.NE.AND P3, PT, R15, R0, PT ;  /* 0x000000000f00720c */ /* 0x020fcc0003f65270 */
[----:B------:R-:W2:Y:S01]  /*29a0*/  @!P0 LDG.E R21, desc[UR12][R18.64] ;  /* 0x0000000c12158981 */ /* 0x000ea2000c1e1900 */
[----:B------:R-:W2:Y:S03]  /*29b0*/  @!P0 LDC.64 R16, c[0x0][0x388] ;  /* 0x0000e200ff108b82 */ /* 0x000ea60000000a00 */
[----:B------:R-:W3:Y:S04]  /*29c0*/  @!P1 LDG.E R23, desc[UR12][R18.64+0x4] ;  /* 0x0000040c12179981 */ /* 0x000ee8000c1e1900 */
[----:B------:R-:W4:Y:S01]  /*29d0*/  @!P2 LDG.E R25, desc[UR12][R18.64+0x8] ;  /* 0x0000080c1219a981 */ /* 0x000f22000c1e1900 */
[----:B------:R-:W3:Y:S03]  /*29e0*/  @!P1 LDC.64 R12, c[0x0][0x388] ;  /* 0x0000e200ff0c9b82 */ /* 0x000ee60000000a00 */
[----:B------:R-:W5:Y:S01]  /*29f0*/  @!P3 LDG.E R15, desc[UR12][R18.64+0xc] ;  /* 0x00000c0c120fb981 */ /* 0x000f62000c1e1900 */
[----:B0-----:R-:W-:-:S04]  /*2a00*/  IMAD.WIDE.U32 R8, R5, 0x4, R8 ;  /* 0x0000000405087825 */ /* 0x001fc800078e0008 */
[----:B------:R-:W4:Y:S01]  /*2a10*/  @!P2 LDC.64 R10, c[0x0][0x388] ;  /* 0x0000e200ff0aab82 */ /* 0x000f220000000a00 */
[----:B------:R-:W5:Y:S07]  /*2a20*/  @!P1 LDG.E R19, desc[UR12][R8.64+0x4] ;  /* 0x0000040c08139981 */ /* 0x000f6e000c1e1900 */
[----:B------:R-:W5:Y:S01]  /*2a30*/  @!P3 LDC.64 R6, c[0x0][0x388] ;  /* 0x0000e200ff06bb82 */ /* 0x000f620000000a00 */
[----:B--2---:R-:W-:Y:S02]  /*2a40*/  @!P0 IMAD.WIDE R16, R21, 0x4, R16 ;  /* 0x0000000415108825 */ /* 0x004fe400078e0210 */
[----:B------:R-:W2:Y:S02]  /*2a50*/  @!P0 LDG.E R21, desc[UR12][R8.64] ;  /* 0x0000000c08158981 */ /* 0x000ea4000c1e1900 */
[----:B---3--:R-:W-:-:S02]  /*2a60*/  @!P1 IMAD.WIDE R12, R23, 0x4, R12 ;  /* 0x00000004170c9825 */ /* 0x008fc400078e020c */
[----:B------:R-:W2:Y:S02]  /*2a70*/  @!P0 LDG.E R16, desc[UR12][R16.64] ;  /* 0x0000000c10108981 */ /* 0x000ea4000c1e1900 */
[----:B----4-:R-:W-:Y:S02]  /*2a80*/  @!P2 IMAD.WIDE R10, R25, 0x4, R10 ;  /* 0x00000004190aa825 */ /* 0x010fe400078e020a */
[----:B------:R-:W3:Y:S02]  /*2a90*/  @!P1 LDG.E R12, desc[UR12][R12.64] ;  /* 0x0000000c0c0c9981 */ /* 0x000ee4000c1e1900 */
[----:B-----5:R-:W-:Y:S02]  /*2aa0*/  @!P3 IMAD.WIDE R6, R15, 0x4, R6 ;  /* 0x000000040f06b825 */ /* 0x020fe400078e0206 */
[----:B------:R-:W4:Y:S04]  /*2ab0*/  @!P2 LDG.E R10, desc[UR12][R10.64] ;  /* 0x0000000c0a0aa981 */ /* 0x000f28000c1e1900 */
[----:B------:R-:W4:Y:S04]  /*2ac0*/  @!P2 LDG.E R15, desc[UR12][R8.64+0x8] ;  /* 0x0000080c080fa981 */ /* 0x000f28000c1e1900 */
[----:B------:R-:W5:Y:S04]  /*2ad0*/  @!P3 LDG.E R23, desc[UR12][R8.64+0xc] ;  /* 0x00000c0c0817b981 */ /* 0x000f68000c1e1900 */
[----:B------:R-:W5:Y:S01]  /*2ae0*/  @!P3 LDG.E R6, desc[UR12][R6.64] ;  /* 0x0000000c0606b981 */ /* 0x000f62000c1e1900 */
[----:B------:R-:W-:Y:S01]  /*2af0*/  IADD3 R5, PT, PT, R5, 0x4, RZ ;  /* 0x0000000405057810 */ /* 0x000fe20007ffe0ff */
[----:B--2---:R-:W-:-:S04]  /*2b00*/  @!P0 FFMA R2, R21, R16, R2 ;  /* 0x0000001015028223 */ /* 0x004fc80000000002 */
[----:B---3--:R-:W-:-:S04]  /*2b10*/  @!P1 FFMA R2, R19, R12, R2 ;  /* 0x0000000c13029223 */ /* 0x008fc80000000002 */
[----:B----4-:R-:W-:-:S04]  /*2b20*/  @!P2 FFMA R2, R15, R10, R2 ;  /* 0x0000000a0f02a223 */ /* 0x010fc80000000002 */
[----:B-----5:R-:W-:-:S07]  /*2b30*/  @!P3 FFMA R2, R23, R6, R2 ;  /* 0x000000061702b223 */ /* 0x020fce0000000002 */
.L_x_36:
[----:B------:R-:W-:Y:S05]  /*2b40*/  @!P4 BRA `(.L_x_33) ;  /* 0x0000000000b4c947 */ /* 0x000fea0003800000 */
[----:B------:R-:W-:Y:S02]  /*2b50*/  ISETP.NE.AND P0, PT, R14, 0x1, PT ;  /* 0x000000010e00780c */ /* 0x000fe40003f05270 */
[----:B------:R-:W-:-:S04]  /*2b60*/  LOP3.LUT R3, R3, 0x1, RZ, 0xc0, !PT ;  /* 0x0000000103037812 */ /* 0x000fc800078ec0ff */
[----:B------:R-:W-:-:S07]  /*2b70*/  ISETP.NE.U32.AND P2, PT, R3, 0x1, PT ;  /* 0x000000010300780c */ /* 0x000fce0003f45070 */
[----:B------:R-:W-:Y:S06]  /*2b80*/  @!P0 BRA `(.L_x_37) ;  /* 0x00000000005c8947 */ /* 0x000fec0003800000 */
[----:B------:R-:W0:Y:S08]  /*2b90*/  LDC.64 R6, c[0x0][0x3a8] ;  /* 0x0000ea00ff067b82 */ /* 0x000e300000000a00 */
[----:B------:R-:W1:Y:S01]  /*2ba0*/  LDC.64 R8, c[0x0][0x3b0] ;  /* 0x0000ec00ff087b82 */ /* 0x000e620000000a00 */
[----:B0-----:R-:W-:-:S05]  /*2bb0*/  IMAD.WIDE.U32 R6, R5, 0x4, R6 ;  /* 0x0000000405067825 */ /* 0x001fca00078e0006 */
[----:B------:R-:W2:Y:S04]  /*2bc0*/  LDG.E R3, desc[UR12][R6.64] ;  /* 0x0000000c06037981 */ /* 0x000ea8000c1e1900 */
[----:B----4-:R-:W3:Y:S01]  /*2bd0*/  LDG.E R11, desc[UR12][R6.64+0x4] ;  /* 0x0000040c060b7981 */ /* 0x010ee2000c1e1900 */
[----:B-1----:R-:W-:Y:S02]  /*2be0*/  IMAD.WIDE.U32 R12, R5, 0x4, R8 ;  /* 0x00000004050c7825 */ /* 0x002fe400078e0008 */
[----:B------:R-:W0:Y:S01]  /*2bf0*/  LDC.64 R8, c[0x0][0x3a0] ;  /* 0x0000e800ff087b82 */ /* 0x000e220000000a00 */
[-C--:B--2---:R-:W-:Y:S02]  /*2c00*/  ISETP.NE.AND P0, PT, R3, R0.reuse, PT ;  /* 0x000000000300720c */ /* 0x084fe40003f05270 */
[----:B---3--:R-:W-:-:S11]  /*2c10*/  ISETP.NE.AND P1, PT, R11, R0, PT ;  /* 0x000000000b00720c */ /* 0x008fd60003f25270 */
[----:B------:R-:W2:Y:S01]  /*2c20*/  @!P0 LDG.E R3, desc[UR12][R12.64] ;  /* 0x0000000c0c038981 */ /* 0x000ea2000c1e1900 */
[----:B------:R-:W2:Y:S03]  /*2c30*/  @!P0 LDC.64 R14, c[0x0][0x388] ;  /* 0x0000e200ff0e8b82 */ /* 0x000ea60000000a00 */
[----:B------:R-:W3:Y:S01]  /*2c40*/  @!P1 LDG.E R19, desc[UR12][R12.64+0x4] ;  /* 0x0000040c0c139981 */ /* 0x000ee2000c1e1900 */
[----:B0-----:R-:W-:-:S04]  /*2c50*/  IMAD.WIDE.U32 R10, R5, 0x4, R8 ;  /* 0x00000004050a7825 */ /* 0x001fc800078e0008 */
[----:B------:R-:W3:Y:S01]  /*2c60*/  @!P1 LDC.64 R16, c[0x0][0x388] ;  /* 0x0000e200ff109b82 */ /* 0x000ee20000000a00 */
[----:B--2---:R-:W-:Y:S02]  /*2c70*/  @!P0 IMAD.WIDE R6, R3, 0x4, R14 ;  /* 0x0000000403068825 */ /* 0x004fe400078e020e */
[----:B------:R-:W2:Y:S02]  /*2c80*/  @!P0 LDG.E R3, desc[UR12][R10.64] ;  /* 0x0000000c0a038981 */ /* 0x000ea4000c1e1900 */
[----:B---3--:R-:W-:Y:S02]  /*2c90*/  @!P1 IMAD.WIDE R8, R19, 0x4, R16 ;  /* 0x0000000413089825 */ /* 0x008fe400078e0210 */
[----:B------:R-:W2:Y:S04]  /*2ca0*/  @!P0 LDG.E R6, desc[UR12][R6.64] ;  /* 0x0000000c06068981 */ /* 0x000ea8000c1e1900 */
[----:B------:R-:W3:Y:S04]  /*2cb0*/  @!P1 LDG.E R15, desc[UR12][R10.64+0x4] ;  /* 0x0000040c0a0f9981 */ /* 0x000ee8000c1e1900 */
[----:B------:R-:W3:Y:S01]  /*2cc0*/  @!P1 LDG.E R8, desc[UR12][R8.64] ;  /* 0x0000000c08089981 */ /* 0x000ee2000c1e1900 */
[----:B------:R-:W-:Y:S01]  /*2cd0*/  IADD3 R5, PT, PT, R5, 0x2, RZ ;  /* 0x0000000205057810 */ /* 0x000fe20007ffe0ff */
[----:B--2---:R-:W-:-:S04]  /*2ce0*/  @!P0 FFMA R2, R3, R6, R2 ;  /* 0x0000000603028223 */ /* 0x004fc80000000002 */
[----:B---3--:R-:W-:-:S07]  /*2cf0*/  @!P1 FFMA R2, R15, R8, R2 ;  /* 0x000000080f029223 */ /* 0x008fce0000000002 */
.L_x_37:
[----:B------:R-:W-:Y:S05]  /*2d00*/  @P2 BRA `(.L_x_33) ;  /* 0x0000000000442947 */ /* 0x000fea0003800000 */
[----:B------:R-:W0:Y:S02]  /*2d10*/  LDC.64 R6, c[0x0][0x3a8] ;  /* 0x0000ea00ff067b82 */ /* 0x000e240000000a00 */
[----:B0-----:R-:W-:-:S06]  /*2d20*/  IMAD.WIDE.U32 R6, R5, 0x4, R6 ;  /* 0x0000000405067825 */ /* 0x001fcc00078e0006 */
[----:B------:R-:W2:Y:S01]  /*2d30*/  LDG.E R7, desc[UR12][R6.64] ;  /* 0x0000000c06077981 */ /* 0x000ea2000c1e1900 */
[----:B------:R-:W-:Y:S01]  /*2d40*/  BSSY.RECONVERGENT B0, `(.L_x_33) ;  /* 0x000000d000007945 */ /* 0x000fe20003800200 */
[----:B--2---:R-:W-:-:S13]  /*2d50*/  ISETP.NE.AND P0, PT, R7, R0, PT ;  /* 0x000000000700720c */ /* 0x004fda0003f05270 */
[----:B------:R-:W-:Y:S05]  /*2d60*/  @P0 BRA `(.L_x_38) ;  /* 0x0000000000280947 */ /* 0x000fea0003800000 */
[----:B------:R-:W0:Y:S08]  /*2d70*/  LDC.64 R6, c[0x0][0x3b0] ;  /* 0x0000ec00ff067b82 */ /* 0x000e300000000a00 */
[----:B------:R-:W1:Y:S08]  /*2d80*/  LDC.64 R8, c[0x0][0x3a0] ;  /* 0x0000e800ff087b82 */ /* 0x000e700000000a00 */
[----:B----4-:R-:W2:Y:S01]  /*2d90*/  LDC.64 R10, c[0x0][0x388] ;  /* 0x0000e200ff0a7b82 */ /* 0x010ea20000000a00 */
[----:B0-----:R-:W-:-:S06]  /*2da0*/  IMAD.WIDE.U32 R6, R5, 0x4, R6 ;  /* 0x0000000405067825 */ /* 0x001fcc00078e0006 */
[----:B------:R-:W2:Y:S01]  /*2db0*/  LDG.E R7, desc[UR12][R6.64] ;  /* 0x0000000c06077981 */ /* 0x000ea2000c1e1900 */
[----:B-1----:R-:W-:-:S06]  /*2dc0*/  IMAD.WIDE.U32 R4, R5, 0x4, R8 ;  /* 0x0000000405047825 */ /* 0x002fcc00078e0008 */
[----:B------:R-:W3:Y:S01]  /*2dd0*/  LDG.E R5, desc[UR12][R4.64] ;  /* 0x0000000c04057981 */ /* 0x000ee2000c1e1900 */
[----:B--2---:R-:W-:-:S06]  /*2de0*/  IMAD.WIDE R8, R7, 0x4, R10 ;  /* 0x0000000407087825 */ /* 0x004fcc00078e020a */
[----:B------:R-:W3:Y:S02]  /*2df0*/  LDG.E R8, desc[UR12][R8.64] ;  /* 0x0000000c08087981 */ /* 0x000ee4000c1e1900 */
[----:B---3--:R-:W-:-:S07]  /*2e00*/  FFMA R2, R5, R8, R2 ;  /* 0x0000000805027223 */ /* 0x008fce0000000002 */
.L_x_38:
[----:B------:R-:W-:Y:S05]  /*2e10*/  BSYNC.RECONVERGENT B0 ;  /* 0x0000000000007941 */ /* 0x000fea0003800200 */
.L_x_33:
[----:B------:R-:W0:Y:S02]  /*2e20*/  LDC.64 R4, c[0x0][0x3b8] ;  /* 0x0000ee00ff047b82 */ /* 0x000e240000000a00 */
[----:B0-----:R-:W-:-:S05]  /*2e30*/  IMAD.WIDE R4, R0, 0x4, R4 ;  /* 0x0000000400047825 */ /* 0x001fca00078e0204 */
[----:B------:R-:W-:Y:S01]  /*2e40*/  STG.E desc[UR12][R4.64], R2 ;  /* 0x0000000204007986 */ /* 0x000fe2000c10190c */
[----:B------:R-:W-:Y:S05]  /*2e50*/  EXIT ;  /* 0x000000000000794d */ /* 0x000fea0003800000 */
.L_x_39:
[----:B------:R-:W-:-:S00]  /*2e60*/  BRA `(.L_x_39) ;  /* 0xfffffffc00fc7947 */ /* 0x000fc0000383ffff */
[----:B------:R-:W-:-:S00]  /*2e70*/  NOP ;  /* 0x0000000000007918 */ /* 0x000fc00000000000 */
        /* <DEDUP_REMOVED lines=8> */
.L_x_40:


//--------------------- .nv.shared.reserved.0     --------------------------
	.section	.nv.shared.reserved.0,"aw",@nobits
	.weak		__nv_reservedSMEM_offset_0_alias
	.size		__nv_reservedSMEM_offset_0_alias, 0, 64
	.other		__nv_reservedSMEM_offset_0_alias,@"STO_CUDA_RESERVED_SHARED STV_DEFAULT"
__nv_reservedSMEM_offset_0_alias:
	.zero		0
	.zero		64


//--------------------- .nv.constant0._Z10ELL_kernelPKfS0_PfPiS1_S2_S2_S1_iiiS2_ --------------------------
	.section	.nv.constant0._Z10ELL_kernelPKfS0_PfPiS1_S2_S2_S1_iiiS2_,"a",@progbits
	.sectionflags	@""
	.align	4
.nv.constant0._Z10ELL_kernelPKfS0_PfPiS1_S2_S2_S1_iiiS2_:
	.zero		984


//--------------------- SYMBOLS --------------------------

	.type		.nv.reservedSmem.offset0,@object
	.size		.nv.reservedSmem.offset0,0x4
